	.target	sm_100a

	.elftype	@"ET_EXEC"


//--------------------- .note.nv.tkinfo           --------------------------
	.section	.note.nv.tkinfo,"",@"SHT_NOTE"
	.sectionflags	@"SHF_NOTE_NV_TKINFO"
	.tkinfo
        /*0018*/ 	.word	0x00000002
        /*0030*/ 	.string	""
        /*0030*/ 	.string	"ptxas"
        /*0030*/ 	.string	"Cuda compilation tools, release 13.0, V13.0.88"
        /*0030*/ 	.string	"Build cuda_13.0.r13.0/compiler.36424714_0"
        /*0030*/ 	.string	"-arch sm_100a -m 64 "



//--------------------- .note.nv.cuinfo           --------------------------
	.section	.note.nv.cuinfo,"",@"SHT_NOTE"
	.sectionflags	@"SHF_NOTE_NV_CUINFO"
        /*0018*/ 	.short	0x0002
        /*001a*/ 	.short	0x0064
        /*001c*/ 	.short	0x0082
	.zero		2


//--------------------- .nv.info                  --------------------------
	.section	.nv.info,"",@"SHT_CUDA_INFO"
	.align	4


	//----- nvinfo : EIATTR_REGCOUNT
	.align		4
        /*0000*/ 	.byte	0x04, 0x2f
        /*0002*/ 	.short	(.L_19 - .L_18)
	.align		4
.L_18:
        /*0004*/ 	.word	index@(_ZN7cutlass13device_kernelINS_4gemm6kernel13GemmUniversalIN4cute5tupleIJiiiiEEENS1_10collective13CollectiveMmaINS1_35MainloopSm100TmaUmmaWarpSpecializedILi2ELi2ELi4ENS5_IJNS4_1CILi1EEESB_SB_EEEEENS5_IJNSA_ILi128EEESE_NSA_ILi64EEEEEENS_6half_tENS5_IJSB_llEEESH_SI_NS4_8TiledMMAINS4_8MMA_AtomIJNS4_20SM100_MMA_F16BF16_SSISH_SH_fLi128ELi128ELNS4_4UMMA5MajorE1ELSN_1ELNSM_7ScaleInE0ELSO_0EEEEEENS4_6LayoutISC_NS5_IJNSA_ILi0EEESS_SS_EEEEENS5_IJNS4_10UnderscoreESV_SV_EEEEENS4_13SM90_TMA_LOADENS4_14ComposedLayoutINS4_7SwizzleILi3ELi4ELi3EEENS4_18smem_ptr_flag_bitsILi16EEENSR_INS5_IJSF_NSA_ILi8EEEEEENS5_IJSB_SF_EEEEEEEvNS4_8identityESY_S18_vS19_EENS_8epilogue10collective18CollectiveEpilogueINS1B_23Sm100TmaWarpSpecializedILi4ELi2ELi32ELb1ELb0EEEJSG_NS5_IJNSR_ISE_SB_EENSR_INSA_ILi32EEESB_EEEEESH_NS5_IJlSB_lEEESH_S1K_NS1B_6fusion15FusionCallbacksIS1F_NS1L_17LinearCombinationISH_fSH_fLNS_15FloatRoundStyleE2EEESG_S1J_JEEENS4_5SM1004TMEM4LOAD26SM100_TMEM_LOAD_32dp32b32xESY_NSZ_INS10_ILi2ELi4ELi3EEES13_NSR_INS5_IJS14_S1H_EEENS5_IJS1H_SB_EEEEEEENS4_39AutoVectorizingCopyWithAssumedAlignmentILi128EEENS4_14SM90_TMA_STOREES1Z_S21_S21_EEEvvEEEEvNT_6ParamsE)
        /*0008*/ 	.word	0x0000006e


	//----- nvinfo : EIATTR_FRAME_SIZE
	.align		4
.L_19:
        /*000c*/ 	.byte	0x04, 0x11
        /*000e*/ 	.short	(.L_21 - .L_20)
	.align		4
.L_20:
        /*0010*/ 	.word	index@($__internal_2_$__cuda_sm10x_tcgen05_guardrail_trap_unallocated_columns_being_dealloced)
        /*0014*/ 	.word	0x00000000


	//----- nvinfo : EIATTR_FRAME_SIZE
	.align		4
.L_21:
        /*0018*/ 	.byte	0x04, 0x11
        /*001a*/ 	.short	(.L_23 - .L_22)
	.align		4
.L_22:
        /*001c*/ 	.word	index@($__internal_1_$__cuda_sm10x_tcgen05_guardrail_trap_phase_invalid_during_alloc)
        /*0020*/ 	.word	0x00000000


	//----- nvinfo : EIATTR_FRAME_SIZE
	.align		4
.L_23:
        /*0024*/ 	.byte	0x04, 0x11
        /*0026*/ 	.short	(.L_25 - .L_24)
	.align		4
.L_24:
        /*0028*/ 	.word	index@($__internal_0_$__cuda_sm10x_tcgen05_guardrail_trap_col_being_dealloced_not_returned_by_alloc)
        /*002c*/ 	.word	0x00000000


	//----- nvinfo : EIATTR_FRAME_SIZE
	.align		4
.L_25:
        /*0030*/ 	.byte	0x04, 0x11
        /*0032*/ 	.short	(.L_27 - .L_26)
	.align		4
.L_26:
        /*0034*/ 	.word	index@(_ZN7cutlass13device_kernelINS_4gemm6kernel13GemmUniversalIN4cute5tupleIJiiiiEEENS1_10collective13CollectiveMmaINS1_35MainloopSm100TmaUmmaWarpSpecializedILi2ELi2ELi4ENS5_IJNS4_1CILi1EEESB_SB_EEEEENS5_IJNSA_ILi128EEESE_NSA_ILi64EEEEEENS_6half_tENS5_IJSB_llEEESH_SI_NS4_8TiledMMAINS4_8MMA_AtomIJNS4_20SM100_MMA_F16BF16_SSISH_SH_fLi128ELi128ELNS4_4UMMA5MajorE1ELSN_1ELNSM_7ScaleInE0ELSO_0EEEEEENS4_6LayoutISC_NS5_IJNSA_ILi0EEESS_SS_EEEEENS5_IJNS4_10UnderscoreESV_SV_EEEEENS4_13SM90_TMA_LOADENS4_14ComposedLayoutINS4_7SwizzleILi3ELi4ELi3EEENS4_18smem_ptr_flag_bitsILi16EEENSR_INS5_IJSF_NSA_ILi8EEEEEENS5_IJSB_SF_EEEEEEEvNS4_8identityESY_S18_vS19_EENS_8epilogue10collective18CollectiveEpilogueINS1B_23Sm100TmaWarpSpecializedILi4ELi2ELi32ELb1ELb0EEEJSG_NS5_IJNSR_ISE_SB_EENSR_INSA_ILi32EEESB_EEEEESH_NS5_IJlSB_lEEESH_S1K_NS1B_6fusion15FusionCallbacksIS1F_NS1L_17LinearCombinationISH_fSH_fLNS_15FloatRoundStyleE2EEESG_S1J_JEEENS4_5SM1004TMEM4LOAD26SM100_TMEM_LOAD_32dp32b32xESY_NSZ_INS10_ILi2ELi4ELi3EEES13_NSR_INS5_IJS14_S1H_EEENS5_IJS1H_SB_EEEEEEENS4_39AutoVectorizingCopyWithAssumedAlignmentILi128EEENS4_14SM90_TMA_STOREES1Z_S21_S21_EEEvvEEEEvNT_6ParamsE)
        /*0038*/ 	.word	0x00000000


	//----- nvinfo : EIATTR_MIN_STACK_SIZE
	.align		4
.L_27:
        /*003c*/ 	.byte	0x04, 0x12
        /*003e*/ 	.short	(.L_29 - .L_28)
	.align		4
.L_28:
        /*0040*/ 	.word	index@(_ZN7cutlass13device_kernelINS_4gemm6kernel13GemmUniversalIN4cute5tupleIJiiiiEEENS1_10collective13CollectiveMmaINS1_35MainloopSm100TmaUmmaWarpSpecializedILi2ELi2ELi4ENS5_IJNS4_1CILi1EEESB_SB_EEEEENS5_IJNSA_ILi128EEESE_NSA_ILi64EEEEEENS_6half_tENS5_IJSB_llEEESH_SI_NS4_8TiledMMAINS4_8MMA_AtomIJNS4_20SM100_MMA_F16BF16_SSISH_SH_fLi128ELi128ELNS4_4UMMA5MajorE1ELSN_1ELNSM_7ScaleInE0ELSO_0EEEEEENS4_6LayoutISC_NS5_IJNSA_ILi0EEESS_SS_EEEEENS5_IJNS4_10UnderscoreESV_SV_EEEEENS4_13SM90_TMA_LOADENS4_14ComposedLayoutINS4_7SwizzleILi3ELi4ELi3EEENS4_18smem_ptr_flag_bitsILi16EEENSR_INS5_IJSF_NSA_ILi8EEEEEENS5_IJSB_SF_EEEEEEEvNS4_8identityESY_S18_vS19_EENS_8epilogue10collective18CollectiveEpilogueINS1B_23Sm100TmaWarpSpecializedILi4ELi2ELi32ELb1ELb0EEEJSG_NS5_IJNSR_ISE_SB_EENSR_INSA_ILi32EEESB_EEEEESH_NS5_IJlSB_lEEESH_S1K_NS1B_6fusion15FusionCallbacksIS1F_NS1L_17LinearCombinationISH_fSH_fLNS_15FloatRoundStyleE2EEESG_S1J_JEEENS4_5SM1004TMEM4LOAD26SM100_TMEM_LOAD_32dp32b32xESY_NSZ_INS10_ILi2ELi4ELi3EEES13_NSR_INS5_IJS14_S1H_EEENS5_IJS1H_SB_EEEEEEENS4_39AutoVectorizingCopyWithAssumedAlignmentILi128EEENS4_14SM90_TMA_STOREES1Z_S21_S21_EEEvvEEEEvNT_6ParamsE)
        /*0044*/ 	.word	0x00000000
.L_29:


//--------------------- .nv.compat                --------------------------
	.section	.nv.compat,"",@"SHT_CUDA_COMPAT_INFO"
	.align	4
        /*0000*/ 	.byte	0x02, 0x09, 0x01, 0x00, 0x02, 0x02, 0x02, 0x00, 0x02, 0x05, 0x05, 0x00, 0x03, 0x07, 0x01, 0x01
        /*0010*/ 	.byte	0x02, 0x03, 0x01, 0x00, 0x02, 0x06, 0x01, 0x00, 0x04, 0x0b, 0x08, 0x00, 0x09, 0x00, 0x00, 0x00
        /*0020*/ 	.byte	0x00, 0x00, 0x00, 0x00


//--------------------- .nv.info._ZN7cutlass13device_kernelINS_4gemm6kernel13GemmUniversalIN4cute5tupleIJiiiiEEENS1_10collective13CollectiveMmaINS1_35MainloopSm100TmaUmmaWarpSpecializedILi2ELi2ELi4ENS5_IJNS4_1CILi1EEESB_SB_EEEEENS5_IJNSA_ILi128EEESE_NSA_ILi64EEEEEENS_6half_tENS5_IJSB_llEEESH_SI_NS4_8TiledMMAINS4_8MMA_AtomIJNS4_20SM100_MMA_F16BF16_SSISH_SH_fLi128ELi128ELNS4_4UMMA5MajorE1ELSN_1ELNSM_7ScaleInE0ELSO_0EEEEEENS4_6LayoutISC_NS5_IJNSA_ILi0EEESS_SS_EEEEENS5_IJNS4_10UnderscoreESV_SV_EEEEENS4_13SM90_TMA_LOADENS4_14ComposedLayoutINS4_7SwizzleILi3ELi4ELi3EEENS4_18smem_ptr_flag_bitsILi16EEENSR_INS5_IJSF_NSA_ILi8EEEEEENS5_IJSB_SF_EEEEEEEvNS4_8identityESY_S18_vS19_EENS_8epilogue10collective18CollectiveEpilogueINS1B_23Sm100TmaWarpSpecializedILi4ELi2ELi32ELb1ELb0EEEJSG_NS5_IJNSR_ISE_SB_EENSR_INSA_ILi32EEESB_EEEEESH_NS5_IJlSB_lEEESH_S1K_NS1B_6fusion15FusionCallbacksIS1F_NS1L_17LinearCombinationISH_fSH_fLNS_15FloatRoundStyleE2EEESG_S1J_JEEENS4_5SM1004TMEM4LOAD26SM100_TMEM_LOAD_32dp32b32xESY_NSZ_INS10_ILi2ELi4ELi3EEES13_NSR_INS5_IJS14_S1H_EEENS5_IJS1H_SB_EEEEEEENS4_39AutoVectorizingCopyWithAssumedAlignmentILi128EEENS4_14SM90_TMA_STOREES1Z_S21_S21_EEEvvEEEEvNT_6ParamsE --------------------------
	.section	.nv.info._ZN7cutlass13device_kernelINS_4gemm6kernel13GemmUniversalIN4cute5tupleIJiiiiEEENS1_10collective13CollectiveMmaINS1_35MainloopSm100TmaUmmaWarpSpecializedILi2ELi2ELi4ENS5_IJNS4_1CILi1EEESB_SB_EEEEENS5_IJNSA_ILi128EEESE_NSA_ILi64EEEEEENS_6half_tENS5_IJSB_llEEESH_SI_NS4_8TiledMMAINS4_8MMA_AtomIJNS4_20SM100_MMA_F16BF16_SSISH_SH_fLi128ELi128ELNS4_4UMMA5MajorE1ELSN_1ELNSM_7ScaleInE0ELSO_0EEEEEENS4_6LayoutISC_NS5_IJNSA_ILi0EEESS_SS_EEEEENS5_IJNS4_10UnderscoreESV_SV_EEEEENS4_13SM90_TMA_LOADENS4_14ComposedLayoutINS4_7SwizzleILi3ELi4ELi3EEENS4_18smem_ptr_flag_bitsILi16EEENSR_INS5_IJSF_NSA_ILi8EEEEEENS5_IJSB_SF_EEEEEEEvNS4_8identityESY_S18_vS19_EENS_8epilogue10collective18CollectiveEpilogueINS1B_23Sm100TmaWarpSpecializedILi4ELi2ELi32ELb1ELb0EEEJSG_NS5_IJNSR_ISE_SB_EENSR_INSA_ILi32EEESB_EEEEESH_NS5_IJlSB_lEEESH_S1K_NS1B_6fusion15FusionCallbacksIS1F_NS1L_17LinearCombinationISH_fSH_fLNS_15FloatRoundStyleE2EEESG_S1J_JEEENS4_5SM1004TMEM4LOAD26SM100_TMEM_LOAD_32dp32b32xESY_NSZ_INS10_ILi2ELi4ELi3EEES13_NSR_INS5_IJS14_S1H_EEENS5_IJS1H_SB_EEEEEEENS4_39AutoVectorizingCopyWithAssumedAlignmentILi128EEENS4_14SM90_TMA_STOREES1Z_S21_S21_EEEvvEEEEvNT_6ParamsE,"",@"SHT_CUDA_INFO"
	.sectionflags	@""
	.align	4


	//----- nvinfo : EIATTR_CUDA_API_VERSION
	.align		4
        /*0000*/ 	.byte	0x04, 0x37
        /*0002*/ 	.short	(.L_31 - .L_30)
.L_30:
        /*0004*/ 	.word	0x00000082


	//----- nvinfo : EIATTR_KPARAM_INFO
	.align		4
.L_31:
        /*0008*/ 	.byte	0x04, 0x17
        /*000a*/ 	.short	(.L_33 - .L_32)
.L_32:
        /*000c*/ 	.word	0x00000000
        /*0010*/ 	.short	0x0000
        /*0012*/ 	.short	0x0000
        /*0014*/ 	.byte	0x00, 0xf0, 0x01, 0x20


	//----- nvinfo : EIATTR_AT_ENTRY_FRAGMENTS
	.align		4
.L_33:
        /*0018*/ 	.byte	0x04, 0x4f
        /*001a*/ 	.short	(.L_35 - .L_34)


	//   ....[0]....
.L_34:
        /*001c*/ 	.word	0x00000006


	//----- nvinfo : EIATTR_RESERVED_SMEM_USED
	.align		4
.L_35:
        /*0020*/ 	.byte	0x01, 0x41
	.zero		2


	//----- nvinfo : EIATTR_SPARSE_MMA_MASK
	.align		4
        /*0024*/ 	.byte	0x03, 0x50
        /*0026*/ 	.short	0x0000


	//----- nvinfo : EIATTR_TCGEN05_1CTA_USED
	.align		4
        /*0028*/ 	.byte	0x01, 0x51
	.zero		2


	//----- nvinfo : EIATTR_MAXREG_COUNT
	.align		4
        /*002c*/ 	.byte	0x03, 0x1b
        /*002e*/ 	.short	0x00ff


	//----- nvinfo : EIATTR_NUM_BARRIERS
	.align		4
        /*0030*/ 	.byte	0x02, 0x4c
        /*0032*/ 	.byte	0x07
	.zero		1


	//----- nvinfo : EIATTR_EXTERNS
	.align		4
        /*0034*/ 	.byte	0x04, 0x0f
        /*0036*/ 	.short	(.L_37 - .L_36)


	//   ....[0]....
	.align		4
.L_36:
        /*0038*/ 	.word	index@(__assertfail)


	//----- nvinfo : EIATTR_MERCURY_ISA_VERSION
	.align		4
.L_37:
        /*003c*/ 	.byte	0x03, 0x5f
        /*003e*/ 	.short	0x0101


	//----- nvinfo : EIATTR_INT_WARP_WIDE_INSTR_OFFSETS
	.align		4
        /*0040*/ 	.byte	0x04, 0x31
        /*0042*/ 	.short	(.L_39 - .L_38)


	//   ....[0]....
.L_38:
        /*0044*/ 	.word	0x00001ee0


	//   ....[1]....
        /*0048*/ 	.word	0x00003800


	//   ....[2]....
        /*004c*/ 	.word	0x00003830


	//   ....[3]....
        /*0050*/ 	.word	0x00003880


	//   ....[4]....
        /*0054*/ 	.word	0x000041a0


	//   ....[5]....
        /*0058*/ 	.word	0x00004200


	//   ....[6]....
        /*005c*/ 	.word	0x000042e0


	//   ....[7]....
        /*0060*/ 	.word	0x00004350


	//   ....[8]....
        /*0064*/ 	.word	0x00004460


	//   ....[9]....
        /*0068*/ 	.word	0x000044f0


	//   ....[10]....
        /*006c*/ 	.word	0x000046c0


	//   ....[11]....
        /*0070*/ 	.word	0x00004820


	//----- nvinfo : EIATTR_COOP_GROUP_MASK_REGIDS
	.align		4
.L_39:
        /*0074*/ 	.byte	0x04, 0x29
        /*0076*/ 	.short	(.L_41 - .L_40)


	//   ....[0]....
.L_40:
        /*0078*/ 	.word	0xffffffff


	//   ....[1]....
        /*007c*/ 	.word	0xffffffff


	//   ....[2]....
        /*0080*/ 	.word	0xffffffff


	//   ....[3]....
        /*0084*/ 	.word	0xffffffff


	//   ....[4]....
        /*0088*/ 	.word	0xffffffff


	//   ....[5]....
        /*008c*/ 	.word	0xffffffff


	//   ....[6]....
        /*0090*/ 	.word	0xffffffff


	//   ....[7]....
        /*0094*/ 	.word	0xffffffff


	//   ....[8]....
        /*0098*/ 	.word	0xffffffff


	//   ....[9]....
        /*009c*/ 	.word	0xffffffff


	//   ....[10]....
        /*00a0*/ 	.word	0xffffffff


	//   ....[11]....
        /*00a4*/ 	.word	0xffffffff


	//   ....[12]....
        /*00a8*/ 	.word	0xffffffff


	//----- nvinfo : EIATTR_COOP_GROUP_INSTR_OFFSETS
	.align		4
.L_41:
        /*00ac*/ 	.byte	0x04, 0x28
        /*00ae*/ 	.short	(.L_43 - .L_42)


	//   ....[0]....
.L_42:
        /*00b0*/ 	.word	0x00000090


	//   ....[1]....
        /*00b4*/ 	.word	0x000004d0


	//   ....[2]....
        /*00b8*/ 	.word	0x00000600


	//   ....[3]....
        /*00bc*/ 	.word	0x000007a0


	//   ....[4]....
        /*00c0*/ 	.word	0x000008a0


	//   ....[5]....
        /*00c4*/ 	.word	0x00000a10


	//   ....[6]....
        /*00c8*/ 	.word	0x00000bb0


	//   ....[7]....
        /*00cc*/ 	.word	0x00001dc0


	//   ....[8]....
        /*00d0*/ 	.word	0x00002a80


	//   ....[9]....
        /*00d4*/ 	.word	0x00002c90


	//   ....[10]....
        /*00d8*/ 	.word	0x00002cc0


	//   ....[11]....
        /*00dc*/ 	.word	0x000036f0


	//   ....[12]....
        /*00e0*/ 	.word	0x00003920


	//----- nvinfo : EIATTR_VRC_CTA_INIT_COUNT
	.align		4
.L_43:
        /*00e4*/ 	.byte	0x02, 0x4a
        /*00e6*/ 	.byte	0x80
	.zero		1


	//----- nvinfo : EIATTR_SYSCALL_OFFSETS
	.align		4
        /*00e8*/ 	.byte	0x04, 0x46
        /*00ea*/ 	.short	(.L_45 - .L_44)


	//   ....[0]....
.L_44:
        /*00ec*/ 	.word	0x000052a0


	//   ....[1]....
        /*00f0*/ 	.word	0x00005390


	//   ....[2]....
        /*00f4*/ 	.word	0x00005b00


	//   ....[3]....
        /*00f8*/ 	.word	0x00006780


	//   ....[4]....
        /*00fc*/ 	.word	0x000073d0


	//   ....[5]....
        /*0100*/ 	.word	0x00008020


	//----- nvinfo : EIATTR_MBARRIER_INSTR_OFFSETS
	.align		4
.L_45:
        /*0104*/ 	.byte	0x04, 0x39
        /*0106*/ 	.short	(.L_47 - .L_46)


	//   ....[0]....
.L_46:
        /*0108*/ 	.word	0x000005b0
        /*010c*/ 	.word	0x000000ff
        /*0110*/ 	.word	0x00000000
        /*0114*/ 	.short	0x0100
        /*0116*/ 	.byte	0x05
	.zero		1


	//   ....[1]....
        /*0118*/ 	.word	0x000005c0
        /*011c*/ 	.word	0x000000ff
        /*0120*/ 	.word	0x00000010
        /*0124*/ 	.short	0x0100
        /*0126*/ 	.byte	0x05
	.zero		1


	//   ....[2]....
        /*0128*/ 	.word	0x000005d0
        /*012c*/ 	.word	0x000000ff
        /*0130*/ 	.word	0x00000008
        /*0134*/ 	.short	0x0100
        /*0136*/ 	.byte	0x05
	.zero		1


	//   ....[3]....
        /*0138*/ 	.word	0x000005e0
        /*013c*/ 	.word	0x000000ff
        /*0140*/ 	.word	0x00000018
        /*0144*/ 	.short	0x0100
        /*0146*/ 	.byte	0x05
	.zero		1


	//   ....[4]....
        /*0148*/ 	.word	0x00000710
        /*014c*/ 	.word	0x000000ff
        /*0150*/ 	.word	0x00000020
        /*0154*/ 	.short	0x0100
        /*0156*/ 	.byte	0x07
	.zero		1


	//   ....[5]....
        /*0158*/ 	.word	0x00000720
        /*015c*/ 	.word	0x000000ff
        /*0160*/ 	.word	0x00000040
        /*0164*/ 	.short	0x0100
        /*0166*/ 	.byte	0x07
	.zero		1


	//   ....[6]....
        /*0168*/ 	.word	0x00000730
        /*016c*/ 	.word	0x000000ff
        /*0170*/ 	.word	0x00000028
        /*0174*/ 	.short	0x0100
        /*0176*/ 	.byte	0x07
	.zero		1


	//   ....[7]....
        /*0178*/ 	.word	0x00000740
        /*017c*/ 	.word	0x000000ff
        /*0180*/ 	.word	0x00000048
        /*0184*/ 	.short	0x0100
        /*0186*/ 	.byte	0x07
	.zero		1


	//   ....[8]....
        /*0188*/ 	.word	0x00000750
        /*018c*/ 	.word	0x000000ff
        /*0190*/ 	.word	0x00000030
        /*0194*/ 	.short	0x0100
        /*0196*/ 	.byte	0x07
	.zero		1


	//   ....[9]....
        /*0198*/ 	.word	0x00000760
        /*019c*/ 	.word	0x000000ff
        /*01a0*/ 	.word	0x00000050
        /*01a4*/ 	.short	0x0100
        /*01a6*/ 	.byte	0x07
	.zero		1


	//   ....[10]....
        /*01a8*/ 	.word	0x00000770
        /*01ac*/ 	.word	0x000000ff
        /*01b0*/ 	.word	0x00000038
        /*01b4*/ 	.short	0x0100
        /*01b6*/ 	.byte	0x07
	.zero		1


	//   ....[11]....
        /*01b8*/ 	.word	0x00000780
        /*01bc*/ 	.word	0x000000ff
        /*01c0*/ 	.word	0x00000058
        /*01c4*/ 	.short	0x0100
        /*01c6*/ 	.byte	0x07
	.zero		1


	//   ....[12]....
        /*01c8*/ 	.word	0x00000870
        /*01cc*/ 	.word	0x000000ff
        /*01d0*/ 	.word	0x00000060
        /*01d4*/ 	.short	0x0100
        /*01d6*/ 	.byte	0x05
	.zero		1


	//   ....[13]....
        /*01d8*/ 	.word	0x00000880
        /*01dc*/ 	.word	0x000000ff
        /*01e0*/ 	.word	0x00000068
        /*01e4*/ 	.short	0x0100
        /*01e6*/ 	.byte	0x05
	.zero		1


	//   ....[14]....
        /*01e8*/ 	.word	0x000009c0
        /*01ec*/ 	.word	0x000000ff
        /*01f0*/ 	.word	0x00000070
        /*01f4*/ 	.short	0x0100
        /*01f6*/ 	.byte	0x05
	.zero		1


	//   ....[15]....
        /*01f8*/ 	.word	0x000009d0
        /*01fc*/ 	.word	0x000000ff
        /*0200*/ 	.word	0x00000080
        /*0204*/ 	.short	0x0100
        /*0206*/ 	.byte	0x05
	.zero		1


	//   ....[16]....
        /*0208*/ 	.word	0x000009e0
        /*020c*/ 	.word	0x000000ff
        /*0210*/ 	.word	0x00000078
        /*0214*/ 	.short	0x0100
        /*0216*/ 	.byte	0x05
	.zero		1


	//   ....[17]....
        /*0218*/ 	.word	0x000009f0
        /*021c*/ 	.word	0x000000ff
        /*0220*/ 	.word	0x00000088
        /*0224*/ 	.short	0x0100
        /*0226*/ 	.byte	0x05
	.zero		1


	//   ....[18]....
        /*0228*/ 	.word	0x00000b20
        /*022c*/ 	.word	0x000000ff
        /*0230*/ 	.word	0x00000090
        /*0234*/ 	.short	0x0100
        /*0236*/ 	.byte	0x07
	.zero		1


	//   ....[19]....
        /*0238*/ 	.word	0x00000b30
        /*023c*/ 	.word	0x000000ff
        /*0240*/ 	.word	0x000000b0
        /*0244*/ 	.short	0x0100
        /*0246*/ 	.byte	0x07
	.zero		1


	//   ....[20]....
        /*0248*/ 	.word	0x00000b40
        /*024c*/ 	.word	0x000000ff
        /*0250*/ 	.word	0x00000098
        /*0254*/ 	.short	0x0100
        /*0256*/ 	.byte	0x07
	.zero		1


	//   ....[21]....
        /*0258*/ 	.word	0x00000b50
        /*025c*/ 	.word	0x000000ff
        /*0260*/ 	.word	0x000000b8
        /*0264*/ 	.short	0x0100
        /*0266*/ 	.byte	0x07
	.zero		1


	//   ....[22]....
        /*0268*/ 	.word	0x00000b60
        /*026c*/ 	.word	0x000000ff
        /*0270*/ 	.word	0x000000a0
        /*0274*/ 	.short	0x0100
        /*0276*/ 	.byte	0x07
	.zero		1


	//   ....[23]....
        /*0278*/ 	.word	0x00000b70
        /*027c*/ 	.word	0x000000ff
        /*0280*/ 	.word	0x000000c0
        /*0284*/ 	.short	0x0100
        /*0286*/ 	.byte	0x07
	.zero		1


	//   ....[24]....
        /*0288*/ 	.word	0x00000b80
        /*028c*/ 	.word	0x000000ff
        /*0290*/ 	.word	0x000000a8
        /*0294*/ 	.short	0x0100
        /*0296*/ 	.byte	0x07
	.zero		1


	//   ....[25]....
        /*0298*/ 	.word	0x00000b90
        /*029c*/ 	.word	0x000000ff
        /*02a0*/ 	.word	0x000000c8
        /*02a4*/ 	.short	0x0100
        /*02a6*/ 	.byte	0x07
	.zero		1


	//   ....[26]....
        /*02a8*/ 	.word	0x00000c80
        /*02ac*/ 	.word	0x000000ff
        /*02b0*/ 	.word	0x000000d0
        /*02b4*/ 	.short	0x0100
        /*02b6*/ 	.byte	0x05
	.zero		1


	//   ....[27]....
        /*02b8*/ 	.word	0x00000c90
        /*02bc*/ 	.word	0x000000ff
        /*02c0*/ 	.word	0x000000e0
        /*02c4*/ 	.short	0x0100
        /*02c6*/ 	.byte	0x05
	.zero		1


	//   ....[28]....
        /*02c8*/ 	.word	0x00000ca0
        /*02cc*/ 	.word	0x000000ff
        /*02d0*/ 	.word	0x000000d8
        /*02d4*/ 	.short	0x0100
        /*02d6*/ 	.byte	0x05
	.zero		1


	//   ....[29]....
        /*02d8*/ 	.word	0x00000cb0
        /*02dc*/ 	.word	0x000000ff
        /*02e0*/ 	.word	0x000000e8
        /*02e4*/ 	.short	0x0100
        /*02e6*/ 	.byte	0x05
	.zero		1


	//   ....[30]....
        /*02e8*/ 	.word	0x00001580
        /*02ec*/ 	.word	0x00000002
        /*02f0*/ 	.word	0x000000e0
        /*02f4*/ 	.short	0x010a
        /*02f6*/ 	.byte	0xff
	.zero		1


	//   ....[31]....
        /*02f8*/ 	.word	0x000015b0
        /*02fc*/ 	.word	0x00000002
        /*0300*/ 	.word	0x000000d0
        /*0304*/ 	.short	0x0101
        /*0306*/ 	.byte	0xff
	.zero		1


	//   ....[32]....
        /*0308*/ 	.word	0x00001680
        /*030c*/ 	.word	0x000000ff
        /*0310*/ 	.word	0x00000010
        /*0314*/ 	.short	0x010a
        /*0316*/ 	.byte	0x08
	.zero		1


	//   ....[33]....
        /*0318*/ 	.word	0x00001740
        /*031c*/ 	.word	0x000000ff
        /*0320*/ 	.word	0x00000010
        /*0324*/ 	.short	0x010a
        /*0326*/ 	.byte	0x21
	.zero		1


	//   ....[34]....
        /*0328*/ 	.word	0x000018a0
        /*032c*/ 	.word	0x000000ff
        /*0330*/ 	.word	0x00000010
        /*0334*/ 	.short	0x010a
        /*0336*/ 	.byte	0x08
	.zero		1


	//   ....[35]....
        /*0338*/ 	.word	0x00001a30
        /*033c*/ 	.word	0x000000ff
        /*0340*/ 	.word	0x00000068
        /*0344*/ 	.short	0x0101
        /*0346*/ 	.byte	0x04
	.zero		1


	//   ....[36]....
        /*0348*/ 	.word	0x00001a50
        /*034c*/ 	.word	0x000000ff
        /*0350*/ 	.word	0x00000010
        /*0354*/ 	.short	0x010a
        /*0356*/ 	.byte	0x08
	.zero		1


	//   ....[37]....
        /*0358*/ 	.word	0x00001af0
        /*035c*/ 	.word	0x000000ff
        /*0360*/ 	.word	0x00000010
        /*0364*/ 	.short	0x010a
        /*0366*/ 	.byte	0x21
	.zero		1


	//   ....[38]....
        /*0368*/ 	.word	0x00001c50
        /*036c*/ 	.word	0x000000ff
        /*0370*/ 	.word	0x00000010
        /*0374*/ 	.short	0x010a
        /*0376*/ 	.byte	0x08
	.zero		1


	//   ....[39]....
        /*0378*/ 	.word	0x00001df0
        /*037c*/ 	.word	0x00000002
        /*0380*/ 	.word	0x00000070
        /*0384*/ 	.short	0x010a
        /*0386*/ 	.byte	0xff
	.zero		1


	//   ....[40]....
        /*0388*/ 	.word	0x00001eb0
        /*038c*/ 	.word	0x00000002
        /*0390*/ 	.word	0x00000000
        /*0394*/ 	.short	0x0101
        /*0396*/ 	.byte	0xff
	.zero		1


	//   ....[41]....
        /*0398*/ 	.word	0x00002410
        /*039c*/ 	.word	0x000000ff
        /*03a0*/ 	.word	0x00000000
        /*03a4*/ 	.short	0x010a
        /*03a6*/ 	.byte	0x04
	.zero		1


	//   ....[42]....
        /*03a8*/ 	.word	0x000024b0
        /*03ac*/ 	.word	0x00000000
        /*03b0*/ 	.word	0x00000000
        /*03b4*/ 	.short	0x010a
        /*03b6*/ 	.byte	0xff
	.zero		1


	//   ....[43]....
        /*03b8*/ 	.word	0x000025d0
        /*03bc*/ 	.word	0x00000000
        /*03c0*/ 	.word	0x000000d0
        /*03c4*/ 	.short	0x010a
        /*03c6*/ 	.byte	0xff
	.zero		1


	//   ....[44]....
        /*03c8*/ 	.word	0x00002640
        /*03cc*/ 	.word	0x00000000
        /*03d0*/ 	.word	0x00000000
        /*03d4*/ 	.short	0x0101
        /*03d6*/ 	.byte	0xff
	.zero		1


	//   ....[45]....
        /*03d8*/ 	.word	0x00002660
        /*03dc*/ 	.word	0x000000ff
        /*03e0*/ 	.word	0x00000080
        /*03e4*/ 	.short	0x010a
        /*03e6*/ 	.byte	0x05
	.zero		1


	//   ....[46]....
        /*03e8*/ 	.word	0x00002780
        /*03ec*/ 	.word	0x00000000
        /*03f0*/ 	.word	0x00000070
        /*03f4*/ 	.short	0x010a
        /*03f6*/ 	.byte	0xff
	.zero		1


	//   ....[47]....
        /*03f8*/ 	.word	0x00002880
        /*03fc*/ 	.word	0x00000000
        /*0400*/ 	.word	0x00000000
        /*0404*/ 	.short	0x0101
        /*0406*/ 	.byte	0xff
	.zero		1


	//   ....[48]....
        /*0408*/ 	.word	0x00002910
        /*040c*/ 	.word	0x000000ff
        /*0410*/ 	.word	0x00000080
        /*0414*/ 	.short	0x0106
        /*0416*/ 	.byte	0x05
	.zero		1


	//   ....[49]....
        /*0418*/ 	.word	0x00002930
        /*041c*/ 	.word	0x000000ff
        /*0420*/ 	.word	0x00000080
        /*0424*/ 	.short	0x010a
        /*0426*/ 	.byte	0x05
	.zero		1


	//   ....[50]....
        /*0428*/ 	.word	0x000029c0
        /*042c*/ 	.word	0x000000ff
        /*0430*/ 	.word	0x00000080
        /*0434*/ 	.short	0x0106
        /*0436*/ 	.byte	0x04
	.zero		1


	//   ....[51]....
        /*0438*/ 	.word	0x00002a00
        /*043c*/ 	.word	0x00000000
        /*0440*/ 	.word	0x00000080
        /*0444*/ 	.short	0x010a
        /*0446*/ 	.byte	0xff
	.zero		1


	//   ....[52]....
        /*0448*/ 	.word	0x00002f40
        /*044c*/ 	.word	0x00000000
        /*0450*/ 	.word	0x00000070
        /*0454*/ 	.short	0x010a
        /*0456*/ 	.byte	0xff
	.zero		1


	//   ....[53]....
        /*0458*/ 	.word	0x00003050
        /*045c*/ 	.word	0x00000003
        /*0460*/ 	.word	0x00000000
        /*0464*/ 	.short	0x0101
        /*0466*/ 	.byte	0xff
	.zero		1


	//   ....[54]....
        /*0468*/ 	.word	0x00003060
        /*046c*/ 	.word	0x000000ff
        /*0470*/ 	.word	0x00000000
        /*0474*/ 	.short	0x010a
        /*0476*/ 	.byte	0x06
	.zero		1


	//   ....[55]....
        /*0478*/ 	.word	0x00003080
        /*047c*/ 	.word	0x000000ff
        /*0480*/ 	.word	0x000000b0
        /*0484*/ 	.short	0x010a
        /*0486*/ 	.byte	0x07
	.zero		1


	//   ....[56]....
        /*0488*/ 	.word	0x00003150
        /*048c*/ 	.word	0x000000ff
        /*0490*/ 	.word	0x00000000
        /*0494*/ 	.short	0x010a
        /*0496*/ 	.byte	0x06
	.zero		1


	//   ....[57]....
        /*0498*/ 	.word	0x00003280
        /*049c*/ 	.word	0x000000ff
        /*04a0*/ 	.word	0x00000000
        /*04a4*/ 	.short	0x010a
        /*04a6*/ 	.byte	0x1a
	.zero		1


	//   ....[58]....
        /*04a8*/ 	.word	0x00003520
        /*04ac*/ 	.word	0x000000ff
        /*04b0*/ 	.word	0x00000000
        /*04b4*/ 	.short	0x010a
        /*04b6*/ 	.byte	0x06
	.zero		1


	//   ....[59]....
        /*04b8*/ 	.word	0x000035b0
        /*04bc*/ 	.word	0x000000ff
        /*04c0*/ 	.word	0x00000000
        /*04c4*/ 	.short	0x010a
        /*04c6*/ 	.byte	0x06
	.zero		1


	//   ....[60]....
        /*04c8*/ 	.word	0x00003640
        /*04cc*/ 	.word	0x000000ff
        /*04d0*/ 	.word	0x00000000
        /*04d4*/ 	.short	0x010a
        /*04d6*/ 	.byte	0x06
	.zero		1


	//   ....[61]....
        /*04d8*/ 	.word	0x000036d0
        /*04dc*/ 	.word	0x000000ff
        /*04e0*/ 	.word	0x00000000
        /*04e4*/ 	.short	0x010a
        /*04e6*/ 	.byte	0x07
	.zero		1


	//   ....[62]....
        /*04e8*/ 	.word	0x00003b50
        /*04ec*/ 	.word	0x00000000
        /*04f0*/ 	.word	0x00000070
        /*04f4*/ 	.short	0x010a
        /*04f6*/ 	.byte	0xff
	.zero		1


	//   ....[63]....
        /*04f8*/ 	.word	0x00003c10
        /*04fc*/ 	.word	0x00000000
        /*0500*/ 	.word	0x00000000
        /*0504*/ 	.short	0x0101
        /*0506*/ 	.byte	0xff
	.zero		1


	//   ....[64]....
        /*0508*/ 	.word	0x00003f30
        /*050c*/ 	.word	0x000000ff
        /*0510*/ 	.word	0x00000068
        /*0514*/ 	.short	0x010a
        /*0516*/ 	.byte	0x07
	.zero		1


	//   ....[65]....
        /*0518*/ 	.word	0x00004120
        /*051c*/ 	.word	0x000000ff
        /*0520*/ 	.word	0x00000040
        /*0524*/ 	.short	0x010a
        /*0526*/ 	.byte	0x07
	.zero		1


	//   ....[66]....
        /*0528*/ 	.word	0x00004290
        /*052c*/ 	.word	0x000000ff
        /*0530*/ 	.word	0x00000020
        /*0534*/ 	.short	0x010b
        /*0536*/ 	.byte	0x07
	.zero		1


	//   ....[67]....
        /*0538*/ 	.word	0x000042a0
        /*053c*/ 	.word	0x000000ff
        /*0540*/ 	.word	0x00000000
        /*0544*/ 	.short	0x0101
        /*0546*/ 	.byte	0x08
	.zero		1


	//   ....[68]....
        /*0548*/ 	.word	0x000042b0
        /*054c*/ 	.word	0x000000ff
        /*0550*/ 	.word	0x00000048
        /*0554*/ 	.short	0x010a
        /*0556*/ 	.byte	0x07
	.zero		1


	//   ....[69]....
        /*0558*/ 	.word	0x00004400
        /*055c*/ 	.word	0x000000ff
        /*0560*/ 	.word	0x00000028
        /*0564*/ 	.short	0x010b
        /*0566*/ 	.byte	0x07
	.zero		1


	//   ....[70]....
        /*0568*/ 	.word	0x00004410
        /*056c*/ 	.word	0x000000ff
        /*0570*/ 	.word	0x00000000
        /*0574*/ 	.short	0x0101
        /*0576*/ 	.byte	0x08
	.zero		1


	//   ....[71]....
        /*0578*/ 	.word	0x00004420
        /*057c*/ 	.word	0x000000ff
        /*0580*/ 	.word	0x00000050
        /*0584*/ 	.short	0x010a
        /*0586*/ 	.byte	0x07
	.zero		1


	//   ....[72]....
        /*0588*/ 	.word	0x000045a0
        /*058c*/ 	.word	0x000000ff
        /*0590*/ 	.word	0x00000030
        /*0594*/ 	.short	0x010b
        /*0596*/ 	.byte	0x07
	.zero		1


	//   ....[73]....
        /*0598*/ 	.word	0x000045e0
        /*059c*/ 	.word	0x000000ff
        /*05a0*/ 	.word	0x00000000
        /*05a4*/ 	.short	0x0101
        /*05a6*/ 	.byte	0x08
	.zero		1


	//   ....[74]....
        /*05a8*/ 	.word	0x00004620
        /*05ac*/ 	.word	0x000000ff
        /*05b0*/ 	.word	0x00000058
        /*05b4*/ 	.short	0x010a
        /*05b6*/ 	.byte	0x07
	.zero		1


	//   ....[75]....
        /*05b8*/ 	.word	0x00004860
        /*05bc*/ 	.word	0x000000ff
        /*05c0*/ 	.word	0x00000038
        /*05c4*/ 	.short	0x010b
        /*05c6*/ 	.byte	0x07
	.zero		1


	//   ....[76]....
        /*05c8*/ 	.word	0x00004880
        /*05cc*/ 	.word	0x000000ff
        /*05d0*/ 	.word	0x00000000
        /*05d4*/ 	.short	0x0101
        /*05d6*/ 	.byte	0x0d
	.zero		1


	//   ....[77]....
        /*05d8*/ 	.word	0x000048b0
        /*05dc*/ 	.word	0x000000ff
        /*05e0*/ 	.word	0x00000040
        /*05e4*/ 	.short	0x010a
        /*05e6*/ 	.byte	0x07
	.zero		1


	//   ....[78]....
        /*05e8*/ 	.word	0x000048d0
        /*05ec*/ 	.word	0x000000ff
        /*05f0*/ 	.word	0x00000048
        /*05f4*/ 	.short	0x010a
        /*05f6*/ 	.byte	0x07
	.zero		1


	//   ....[79]....
        /*05f8*/ 	.word	0x000048f0
        /*05fc*/ 	.word	0x000000ff
        /*0600*/ 	.word	0x00000050
        /*0604*/ 	.short	0x010a
        /*0606*/ 	.byte	0x07
	.zero		1


	//   ....[80]....
        /*0608*/ 	.word	0x00004930
        /*060c*/ 	.word	0x00000000
        /*0610*/ 	.word	0x00000058
        /*0614*/ 	.short	0x010a
        /*0616*/ 	.byte	0xff
	.zero		1


	//   ....[81]....
        /*0618*/ 	.word	0x00004c60
        /*061c*/ 	.word	0x00000000
        /*0620*/ 	.word	0x00000070
        /*0624*/ 	.short	0x010a
        /*0626*/ 	.byte	0xff
	.zero		1


	//   ....[82]....
        /*0628*/ 	.word	0x00004d70
        /*062c*/ 	.word	0x00000000
        /*0630*/ 	.word	0x00000000
        /*0634*/ 	.short	0x0101
        /*0636*/ 	.byte	0xff
	.zero		1


	//   ....[83]....
        /*0638*/ 	.word	0x000057c0
        /*063c*/ 	.word	0x000000ff
        /*0640*/ 	.word	0x00000020
        /*0644*/ 	.short	0x010a
        /*0646*/ 	.byte	0x30
	.zero		1


	//   ....[84]....
        /*0648*/ 	.word	0x00005800
        /*064c*/ 	.word	0x00000040
        /*0650*/ 	.word	0x00000090
        /*0654*/ 	.short	0x010a
        /*0656*/ 	.byte	0xff
	.zero		1


	//   ....[85]....
        /*0658*/ 	.word	0x000058f0
        /*065c*/ 	.word	0x000000ff
        /*0660*/ 	.word	0x00000020
        /*0664*/ 	.short	0x010a
        /*0666*/ 	.byte	0x30
	.zero		1


	//   ....[86]....
        /*0668*/ 	.word	0x000059e0
        /*066c*/ 	.word	0x00000040
        /*0670*/ 	.word	0x00000090
        /*0674*/ 	.short	0x010a
        /*0676*/ 	.byte	0xff
	.zero		1


	//   ....[87]....
        /*0678*/ 	.word	0x000064b0
        /*067c*/ 	.word	0x00000000
        /*0680*/ 	.word	0x00000000
        /*0684*/ 	.short	0x0101
        /*0686*/ 	.byte	0xff
	.zero		1


	//   ....[88]....
        /*0688*/ 	.word	0x000064c0
        /*068c*/ 	.word	0x00000002
        /*0690*/ 	.word	0x00000020
        /*0694*/ 	.short	0x010a
        /*0696*/ 	.byte	0xff
	.zero		1


	//   ....[89]....
        /*0698*/ 	.word	0x000065a0
        /*069c*/ 	.word	0x00000002
        /*06a0*/ 	.word	0x00000020
        /*06a4*/ 	.short	0x010a
        /*06a6*/ 	.byte	0xff
	.zero		1


	//   ....[90]....
        /*06a8*/ 	.word	0x00007100
        /*06ac*/ 	.word	0x00000048
        /*06b0*/ 	.word	0x00000000
        /*06b4*/ 	.short	0x0101
        /*06b6*/ 	.byte	0xff
	.zero		1


	//   ....[91]....
        /*06b8*/ 	.word	0x00007120
        /*06bc*/ 	.word	0x00000000
        /*06c0*/ 	.word	0x00000020
        /*06c4*/ 	.short	0x010a
        /*06c6*/ 	.byte	0xff
	.zero		1


	//   ....[92]....
        /*06c8*/ 	.word	0x000071f0
        /*06cc*/ 	.word	0x00000000
        /*06d0*/ 	.word	0x00000020
        /*06d4*/ 	.short	0x010a
        /*06d6*/ 	.byte	0xff
	.zero		1


	//   ....[93]....
        /*06d8*/ 	.word	0x00007d50
        /*06dc*/ 	.word	0x00000048
        /*06e0*/ 	.word	0x00000000
        /*06e4*/ 	.short	0x0101
        /*06e6*/ 	.byte	0xff
	.zero		1


	//   ....[94]....
        /*06e8*/ 	.word	0x00007d70
        /*06ec*/ 	.word	0x00000000
        /*06f0*/ 	.word	0x00000020
        /*06f4*/ 	.short	0x010a
        /*06f6*/ 	.byte	0xff
	.zero		1


	//   ....[95]....
        /*06f8*/ 	.word	0x00007e40
        /*06fc*/ 	.word	0x00000000
        /*0700*/ 	.word	0x00000020
        /*0704*/ 	.short	0x010a
        /*0706*/ 	.byte	0xff
	.zero		1


	//   ....[96]....
        /*0708*/ 	.word	0x00008180
        /*070c*/ 	.word	0x000000ff
        /*0710*/ 	.word	0x00000000
        /*0714*/ 	.short	0x0101
        /*0716*/ 	.byte	0x05
	.zero		1


	//   ....[97]....
        /*0718*/ 	.word	0x00008a00
        /*071c*/ 	.word	0x00000000
        /*0720*/ 	.word	0x00000000
        /*0724*/ 	.short	0x0101
        /*0726*/ 	.byte	0xff
	.zero		1


	//   ....[98]....
        /*0728*/ 	.word	0x00008c70
        /*072c*/ 	.word	0x000000ff
        /*0730*/ 	.word	0x00000000
        /*0734*/ 	.short	0x0101
        /*0736*/ 	.byte	0x04
	.zero		1


	//   ....[99]....
        /*0738*/ 	.word	0x00008c90
        /*073c*/ 	.word	0x00000002
        /*0740*/ 	.word	0x000000e0
        /*0744*/ 	.short	0x010a
        /*0746*/ 	.byte	0xff
	.zero		1


	//   ....[100]....
        /*0748*/ 	.word	0x00008cf0
        /*074c*/ 	.word	0x00000002
        /*0750*/ 	.word	0x00000010
        /*0754*/ 	.short	0x010a
        /*0756*/ 	.byte	0xff
	.zero		1


	//   ....[101]....
        /*0758*/ 	.word	0x00008d50
        /*075c*/ 	.word	0x00000002
        /*0760*/ 	.word	0x00000010
        /*0764*/ 	.short	0x010a
        /*0766*/ 	.byte	0xff
	.zero		1


	//   ....[102]....
        /*0768*/ 	.word	0x00008da0
        /*076c*/ 	.word	0x00000002
        /*0770*/ 	.word	0x00000070
        /*0774*/ 	.short	0x010a
        /*0776*/ 	.byte	0xff
	.zero		1


	//   ....[103]....
        /*0778*/ 	.word	0x00008e00
        /*077c*/ 	.word	0x00000000
        /*0780*/ 	.word	0x00000000
        /*0784*/ 	.short	0x010a
        /*0786*/ 	.byte	0xff
	.zero		1


	//   ....[104]....
        /*0788*/ 	.word	0x00008e50
        /*078c*/ 	.word	0x00000000
        /*0790*/ 	.word	0x000000d0
        /*0794*/ 	.short	0x010a
        /*0796*/ 	.byte	0xff
	.zero		1


	//   ....[105]....
        /*0798*/ 	.word	0x00008eb0
        /*079c*/ 	.word	0x00000000
        /*07a0*/ 	.word	0x00000080
        /*07a4*/ 	.short	0x010a
        /*07a6*/ 	.byte	0xff
	.zero		1


	//   ....[106]....
        /*07a8*/ 	.word	0x00008f00
        /*07ac*/ 	.word	0x00000000
        /*07b0*/ 	.word	0x00000070
        /*07b4*/ 	.short	0x010a
        /*07b6*/ 	.byte	0xff
	.zero		1


	//   ....[107]....
        /*07b8*/ 	.word	0x00008f60
        /*07bc*/ 	.word	0x00000000
        /*07c0*/ 	.word	0x00000080
        /*07c4*/ 	.short	0x010a
        /*07c6*/ 	.byte	0xff
	.zero		1


	//   ....[108]....
        /*07c8*/ 	.word	0x00008fb0
        /*07cc*/ 	.word	0x00000000
        /*07d0*/ 	.word	0x00000070
        /*07d4*/ 	.short	0x010a
        /*07d6*/ 	.byte	0xff
	.zero		1


	//   ....[109]....
        /*07d8*/ 	.word	0x00009010
        /*07dc*/ 	.word	0x00000002
        /*07e0*/ 	.word	0x000000b0
        /*07e4*/ 	.short	0x010a
        /*07e6*/ 	.byte	0xff
	.zero		1


	//   ....[110]....
        /*07e8*/ 	.word	0x00009070
        /*07ec*/ 	.word	0x00000000
        /*07f0*/ 	.word	0x00000000
        /*07f4*/ 	.short	0x010a
        /*07f6*/ 	.byte	0xff
	.zero		1


	//   ....[111]....
        /*07f8*/ 	.word	0x000090d0
        /*07fc*/ 	.word	0x00000000
        /*0800*/ 	.word	0x00000000
        /*0804*/ 	.short	0x010a
        /*0806*/ 	.byte	0xff
	.zero		1


	//   ....[112]....
        /*0808*/ 	.word	0x00009130
        /*080c*/ 	.word	0x00000000
        /*0810*/ 	.word	0x00000000
        /*0814*/ 	.short	0x010a
        /*0816*/ 	.byte	0xff
	.zero		1


	//   ....[113]....
        /*0818*/ 	.word	0x00009190
        /*081c*/ 	.word	0x00000000
        /*0820*/ 	.word	0x00000000
        /*0824*/ 	.short	0x010a
        /*0826*/ 	.byte	0xff
	.zero		1


	//   ....[114]....
        /*0828*/ 	.word	0x000091f0
        /*082c*/ 	.word	0x00000000
        /*0830*/ 	.word	0x00000000
        /*0834*/ 	.short	0x010a
        /*0836*/ 	.byte	0xff
	.zero		1


	//   ....[115]....
        /*0838*/ 	.word	0x00009240
        /*083c*/ 	.word	0x00000000
        /*0840*/ 	.word	0x00000070
        /*0844*/ 	.short	0x010a
        /*0846*/ 	.byte	0xff
	.zero		1


	//   ....[116]....
        /*0848*/ 	.word	0x000092a0
        /*084c*/ 	.word	0x00000000
        /*0850*/ 	.word	0x00000068
        /*0854*/ 	.short	0x010a
        /*0856*/ 	.byte	0xff
	.zero		1


	//   ....[117]....
        /*0858*/ 	.word	0x00009300
        /*085c*/ 	.word	0x00000000
        /*0860*/ 	.word	0x00000040
        /*0864*/ 	.short	0x010a
        /*0866*/ 	.byte	0xff
	.zero		1


	//   ....[118]....
        /*0868*/ 	.word	0x00009360
        /*086c*/ 	.word	0x00000000
        /*0870*/ 	.word	0x00000048
        /*0874*/ 	.short	0x010a
        /*0876*/ 	.byte	0xff
	.zero		1


	//   ....[119]....
        /*0878*/ 	.word	0x000093c0
        /*087c*/ 	.word	0x00000000
        /*0880*/ 	.word	0x00000050
        /*0884*/ 	.short	0x010a
        /*0886*/ 	.byte	0xff
	.zero		1


	//   ....[120]....
        /*0888*/ 	.word	0x00009420
        /*088c*/ 	.word	0x00000000
        /*0890*/ 	.word	0x00000058
        /*0894*/ 	.short	0x010a
        /*0896*/ 	.byte	0xff
	.zero		1


	//   ....[121]....
        /*0898*/ 	.word	0x00009480
        /*089c*/ 	.word	0x00000000
        /*08a0*/ 	.word	0x00000040
        /*08a4*/ 	.short	0x010a
        /*08a6*/ 	.byte	0xff
	.zero		1


	//   ....[122]....
        /*08a8*/ 	.word	0x000094e0
        /*08ac*/ 	.word	0x00000000
        /*08b0*/ 	.word	0x00000048
        /*08b4*/ 	.short	0x010a
        /*08b6*/ 	.byte	0xff
	.zero		1


	//   ....[123]....
        /*08b8*/ 	.word	0x00009540
        /*08bc*/ 	.word	0x00000000
        /*08c0*/ 	.word	0x00000050
        /*08c4*/ 	.short	0x010a
        /*08c6*/ 	.byte	0xff
	.zero		1


	//   ....[124]....
        /*08c8*/ 	.word	0x00009590
        /*08cc*/ 	.word	0x00000000
        /*08d0*/ 	.word	0x00000070
        /*08d4*/ 	.short	0x010a
        /*08d6*/ 	.byte	0xff
	.zero		1


	//   ....[125]....
        /*08d8*/ 	.word	0x000095f0
        /*08dc*/ 	.word	0x00000002
        /*08e0*/ 	.word	0x00000020
        /*08e4*/ 	.short	0x010a
        /*08e6*/ 	.byte	0xff
	.zero		1


	//   ....[126]....
        /*08e8*/ 	.word	0x00009640
        /*08ec*/ 	.word	0x00000040
        /*08f0*/ 	.word	0x00000090
        /*08f4*/ 	.short	0x010a
        /*08f6*/ 	.byte	0xff
	.zero		1


	//   ....[127]....
        /*08f8*/ 	.word	0x00009690
        /*08fc*/ 	.word	0x00000002
        /*0900*/ 	.word	0x00000020
        /*0904*/ 	.short	0x010a
        /*0906*/ 	.byte	0xff
	.zero		1


	//   ....[128]....
        /*0908*/ 	.word	0x000096e0
        /*090c*/ 	.word	0x00000000
        /*0910*/ 	.word	0x00000020
        /*0914*/ 	.short	0x010a
        /*0916*/ 	.byte	0xff
	.zero		1


	//   ....[129]....
        /*0918*/ 	.word	0x00009730
        /*091c*/ 	.word	0x00000000
        /*0920*/ 	.word	0x00000020
        /*0924*/ 	.short	0x010a
        /*0926*/ 	.byte	0xff
	.zero		1


	//----- nvinfo : EIATTR_NUM_MBARRIERS
	.align		4
.L_47:
        /*0928*/ 	.byte	0x03, 0x38
        /*092a*/ 	.short	0x001e


	//----- nvinfo : EIATTR_EXIT_INSTR_OFFSETS
	.align		4
        /*092c*/ 	.byte	0x04, 0x1c
        /*092e*/ 	.short	(.L_49 - .L_48)


	//   ....[0]....
.L_48:
        /*0930*/ 	.word	0x000024e0


	//   ....[1]....
        /*0934*/ 	.word	0x000029d0


	//   ....[2]....
        /*0938*/ 	.word	0x00002a30


	//   ....[3]....
        /*093c*/ 	.word	0x00003930


	//   ....[4]....
        /*0940*/ 	.word	0x00004960


	//   ....[5]....
        /*0944*/ 	.word	0x000049a0


	//   ....[6]....
        /*0948*/ 	.word	0x00008b60


	//   ....[7]....
        /*094c*/ 	.word	0x00008be0


	//   ....[8]....
        /*0950*/ 	.word	0x00008c10


	//   ....[9]....
        /*0954*/ 	.word	0x00008c80


	//----- nvinfo : EIATTR_MAX_THREADS
	.align		4
.L_49:
        /*0958*/ 	.byte	0x04, 0x05
        /*095a*/ 	.short	(.L_51 - .L_50)
.L_50:
        /*095c*/ 	.word	0x00000100
        /*0960*/ 	.word	0x00000001
        /*0964*/ 	.word	0x00000001


	//----- nvinfo : EIATTR_CRS_STACK_SIZE
	.align		4
.L_51:
        /*0968*/ 	.byte	0x04, 0x1e
        /*096a*/ 	.short	(.L_53 - .L_52)
.L_52:
        /*096c*/ 	.word	0x00000000


	//----- nvinfo : EIATTR_CBANK_PARAM_SIZE
	.align		4
.L_53:
        /*0970*/ 	.byte	0x03, 0x19
        /*0972*/ 	.short	0x0800


	//----- nvinfo : EIATTR_PARAM_CBANK
	.align		4
        /*0974*/ 	.byte	0x04, 0x0a
        /*0976*/ 	.short	(.L_55 - .L_54)
	.align		4
.L_54:
        /*0978*/ 	.word	index@(.nv.constant0._ZN7cutlass13device_kernelINS_4gemm6kernel13GemmUniversalIN4cute5tupleIJiiiiEEENS1_10collective13CollectiveMmaINS1_35MainloopSm100TmaUmmaWarpSpecializedILi2ELi2ELi4ENS5_IJNS4_1CILi1EEESB_SB_EEEEENS5_IJNSA_ILi128EEESE_NSA_ILi64EEEEEENS_6half_tENS5_IJSB_llEEESH_SI_NS4_8TiledMMAINS4_8MMA_AtomIJNS4_20SM100_MMA_F16BF16_SSISH_SH_fLi128ELi128ELNS4_4UMMA5MajorE1ELSN_1ELNSM_7ScaleInE0ELSO_0EEEEEENS4_6LayoutISC_NS5_IJNSA_ILi0EEESS_SS_EEEEENS5_IJNS4_10UnderscoreESV_SV_EEEEENS4_13SM90_TMA_LOADENS4_14ComposedLayoutINS4_7SwizzleILi3ELi4ELi3EEENS4_18smem_ptr_flag_bitsILi16EEENSR_INS5_IJSF_NSA_ILi8EEEEEENS5_IJSB_SF_EEEEEEEvNS4_8identityESY_S18_vS19_EENS_8epilogue10collective18CollectiveEpilogueINS1B_23Sm100TmaWarpSpecializedILi4ELi2ELi32ELb1ELb0EEEJSG_NS5_IJNSR_ISE_SB_EENSR_INSA_ILi32EEESB_EEEEESH_NS5_IJlSB_lEEESH_S1K_NS1B_6fusion15FusionCallbacksIS1F_NS1L_17LinearCombinationISH_fSH_fLNS_15FloatRoundStyleE2EEESG_S1J_JEEENS4_5SM1004TMEM4LOAD26SM100_TMEM_LOAD_32dp32b32xESY_NSZ_INS10_ILi2ELi4ELi3EEES13_NSR_INS5_IJS14_S1H_EEENS5_IJS1H_SB_EEEEEEENS4_39AutoVectorizingCopyWithAssumedAlignmentILi128EEENS4_14SM90_TMA_STOREES1Z_S21_S21_EEEvvEEEEvNT_6ParamsE)
        /*097c*/ 	.short	0x0380
        /*097e*/ 	.short	0x0800


	//----- nvinfo : EIATTR_SW_WAR
	.align		4
.L_55:
        /*0980*/ 	.byte	0x04, 0x36
        /*0982*/ 	.short	(.L_57 - .L_56)
.L_56:
        /*0984*/ 	.word	0x00000008
.L_57:


//--------------------- .nv.callgraph             --------------------------
	.section	.nv.callgraph,"",@"SHT_CUDA_CALLGRAPH"
	.align	4
	.sectionentsize	8
	.align		4
        /*0000*/ 	.word	0x00000000
	.align		4
        /*0004*/ 	.word	0xffffffff
	.align		4
        /*0008*/ 	.word	index@(_ZN7cutlass13device_kernelINS_4gemm6kernel13GemmUniversalIN4cute5tupleIJiiiiEEENS1_10collective13CollectiveMmaINS1_35MainloopSm100TmaUmmaWarpSpecializedILi2ELi2ELi4ENS5_IJNS4_1CILi1EEESB_SB_EEEEENS5_IJNSA_ILi128EEESE_NSA_ILi64EEEEEENS_6half_tENS5_IJSB_llEEESH_SI_NS4_8TiledMMAINS4_8MMA_AtomIJNS4_20SM100_MMA_F16BF16_SSISH_SH_fLi128ELi128ELNS4_4UMMA5MajorE1ELSN_1ELNSM_7ScaleInE0ELSO_0EEEEEENS4_6LayoutISC_NS5_IJNSA_ILi0EEESS_SS_EEEEENS5_IJNS4_10UnderscoreESV_SV_EEEEENS4_13SM90_TMA_LOADENS4_14ComposedLayoutINS4_7SwizzleILi3ELi4ELi3EEENS4_18smem_ptr_flag_bitsILi16EEENSR_INS5_IJSF_NSA_ILi8EEEEEENS5_IJSB_SF_EEEEEEEvNS4_8identityESY_S18_vS19_EENS_8epilogue10collective18CollectiveEpilogueINS1B_23Sm100TmaWarpSpecializedILi4ELi2ELi32ELb1ELb0EEEJSG_NS5_IJNSR_ISE_SB_EENSR_INSA_ILi32EEESB_EEEEESH_NS5_IJlSB_lEEESH_S1K_NS1B_6fusion15FusionCallbacksIS1F_NS1L_17LinearCombinationISH_fSH_fLNS_15FloatRoundStyleE2EEESG_S1J_JEEENS4_5SM1004TMEM4LOAD26SM100_TMEM_LOAD_32dp32b32xESY_NSZ_INS10_ILi2ELi4ELi3EEES13_NSR_INS5_IJS14_S1H_EEENS5_IJS1H_SB_EEEEEEENS4_39AutoVectorizingCopyWithAssumedAlignmentILi128EEENS4_14SM90_TMA_STOREES1Z_S21_S21_EEEvvEEEEvNT_6ParamsE)
	.align		4
        /*000c*/ 	.word	index@(__assertfail)
	.align		4
        /*0010*/ 	.word	0x00000000
	.align		4
        /*0014*/ 	.word	0xfffffffe
	.align		4
        /*0018*/ 	.word	0x00000000
	.align		4
        /*001c*/ 	.word	0xfffffffd
	.align		4
        /*0020*/ 	.word	0x00000000
	.align		4
        /*0024*/ 	.word	0xfffffffc


//--------------------- .nv.constant4             --------------------------
	.section	.nv.constant4,"a",@progbits
	.align	8
	.align		8
.nv.constant4:
        /*0000*/ 	.dword	__assertfail
	.align		8
        /*0008*/ 	.dword	__unnamed_1
	.align		8
        /*0010*/ 	.dword	__unnamed_2
	.align		8
        /*0018*/ 	.dword	_ZN40_INTERNAL_1d057291_4_k_cu_abfd1819_228154cuda3std3__45__cpo5beginE
	.align		8
        /*0020*/ 	.dword	_ZN40_INTERNAL_1d057291_4_k_cu_abfd1819_228154cuda3std3__45__cpo3endE
	.align		8
        /*0028*/ 	.dword	_ZN40_INTERNAL_1d057291_4_k_cu_abfd1819_228154cuda3std3__45__cpo6cbeginE
	.align		8
        /*0030*/ 	.dword	_ZN40_INTERNAL_1d057291_4_k_cu_abfd1819_228154cuda3std3__45__cpo4cendE
	.align		8
        /*0038*/ 	.dword	_ZN40_INTERNAL_1d057291_4_k_cu_abfd1819_228154cuda3std3__442_GLOBAL__N__1d057291_4_k_cu_abfd1819_228156ignoreE
	.align		8
        /*0040*/ 	.dword	_ZN40_INTERNAL_1d057291_4_k_cu_abfd1819_228154cuda3std3__419piecewise_constructE
	.align		8
        /*0048*/ 	.dword	_ZN40_INTERNAL_1d057291_4_k_cu_abfd1819_228154cuda3std3__48in_placeE
	.align		8
        /*0050*/ 	.dword	_ZN40_INTERNAL_1d057291_4_k_cu_abfd1819_228154cuda3std6ranges3__45__cpo4swapE
	.align		8
        /*0058*/ 	.dword	_ZN40_INTERNAL_1d057291_4_k_cu_abfd1819_228154cuda3std6ranges3__45__cpo9iter_moveE
	.align		8
        /*0060*/ 	.dword	_ZN40_INTERNAL_1d057291_4_k_cu_abfd1819_228154cute7productE
	.align		8
        /*0068*/ 	.dword	_ZN40_INTERNAL_1d057291_4_k_cu_abfd1819_228154cute1_E
	.align		8
        /*0070*/ 	.dword	$str$25
	.align		8
        /*0078*/ 	.dword	$str$26
	.align		8
        /*0080*/ 	.dword	$str$27
	.align		8
        /*0088*/ 	.dword	$str$28


//--------------------- .text._ZN7cutlass13device_kernelINS_4gemm6kernel13GemmUniversalIN4cute5tupleIJiiiiEEENS1_10collective13CollectiveMmaINS1_35MainloopSm100TmaUmmaWarpSpecializedILi2ELi2ELi4ENS5_IJNS4_1CILi1EEESB_SB_EEEEENS5_IJNSA_ILi128EEESE_NSA_ILi64EEEEEENS_6half_tENS5_IJSB_llEEESH_SI_NS4_8TiledMMAINS4_8MMA_AtomIJNS4_20SM100_MMA_F16BF16_SSISH_SH_fLi128ELi128ELNS4_4UMMA5MajorE1ELSN_1ELNSM_7ScaleInE0ELSO_0EEEEEENS4_6LayoutISC_NS5_IJNSA_ILi0EEESS_SS_EEEEENS5_IJNS4_10UnderscoreESV_SV_EEEEENS4_13SM90_TMA_LOADENS4_14ComposedLayoutINS4_7SwizzleILi3ELi4ELi3EEENS4_18smem_ptr_flag_bitsILi16EEENSR_INS5_IJSF_NSA_ILi8EEEEEENS5_IJSB_SF_EEEEEEEvNS4_8identityESY_S18_vS19_EENS_8epilogue10collective18CollectiveEpilogueINS1B_23Sm100TmaWarpSpecializedILi4ELi2ELi32ELb1ELb0EEEJSG_NS5_IJNSR_ISE_SB_EENSR_INSA_ILi32EEESB_EEEEESH_NS5_IJlSB_lEEESH_S1K_NS1B_6fusion15FusionCallbacksIS1F_NS1L_17LinearCombinationISH_fSH_fLNS_15FloatRoundStyleE2EEESG_S1J_JEEENS4_5SM1004TMEM4LOAD26SM100_TMEM_LOAD_32dp32b32xESY_NSZ_INS10_ILi2ELi4ELi3EEES13_NSR_INS5_IJS14_S1H_EEENS5_IJS1H_SB_EEEEEEENS4_39AutoVectorizingCopyWithAssumedAlignmentILi128EEENS4_14SM90_TMA_STOREES1Z_S21_S21_EEEvvEEEEvNT_6ParamsE --------------------------
	.section	.text._ZN7cutlass13device_kernelINS_4gemm6kernel13GemmUniversalIN4cute5tupleIJiiiiEEENS1_10collective13CollectiveMmaINS1_35MainloopSm100TmaUmmaWarpSpecializedILi2ELi2ELi4ENS5_IJNS4_1CILi1EEESB_SB_EEEEENS5_IJNSA_ILi128EEESE_NSA_ILi64EEEEEENS_6half_tENS5_IJSB_llEEESH_SI_NS4_8TiledMMAINS4_8MMA_AtomIJNS4_20SM100_MMA_F16BF16_SSISH_SH_fLi128ELi128ELNS4_4UMMA5MajorE1ELSN_1ELNSM_7ScaleInE0ELSO_0EEEEEENS4_6LayoutISC_NS5_IJNSA_ILi0EEESS_SS_EEEEENS5_IJNS4_10UnderscoreESV_SV_EEEEENS4_13SM90_TMA_LOADENS4_14ComposedLayoutINS4_7SwizzleILi3ELi4ELi3EEENS4_18smem_ptr_flag_bitsILi16EEENSR_INS5_IJSF_NSA_ILi8EEEEEENS5_IJSB_SF_EEEEEEEvNS4_8identityESY_S18_vS19_EENS_8epilogue10collective18CollectiveEpilogueINS1B_23Sm100TmaWarpSpecializedILi4ELi2ELi32ELb1ELb0EEEJSG_NS5_IJNSR_ISE_SB_EENSR_INSA_ILi32EEESB_EEEEESH_NS5_IJlSB_lEEESH_S1K_NS1B_6fusion15FusionCallbacksIS1F_NS1L_17LinearCombinationISH_fSH_fLNS_15FloatRoundStyleE2EEESG_S1J_JEEENS4_5SM1004TMEM4LOAD26SM100_TMEM_LOAD_32dp32b32xESY_NSZ_INS10_ILi2ELi4ELi3EEES13_NSR_INS5_IJS14_S1H_EEENS5_IJS1H_SB_EEEEEEENS4_39AutoVectorizingCopyWithAssumedAlignmentILi128EEENS4_14SM90_TMA_STOREES1Z_S21_S21_EEEvvEEEEvNT_6ParamsE,"ax",@progbits
	.align	128
.text._ZN7cutlass13device_kernelINS_4gemm6kernel13GemmUniversalIN4cute5tupleIJiiiiEEENS1_10collective13CollectiveMmaINS1_35MainloopSm100TmaUmmaWarpSpecializedILi2ELi2ELi4ENS5_IJNS4_1CILi1EEESB_SB_EEEEENS5_IJNSA_ILi128EEESE_NSA_ILi64EEEEEENS_6half_tENS5_IJSB_llEEESH_SI_NS4_8TiledMMAINS4_8MMA_AtomIJNS4_20SM100_MMA_F16BF16_SSISH_SH_fLi128ELi128ELNS4_4UMMA5MajorE1ELSN_1ELNSM_7ScaleInE0ELSO_0EEEEEENS4_6LayoutISC_NS5_IJNSA_ILi0EEESS_SS_EEEEENS5_IJNS4_10UnderscoreESV_SV_EEEEENS4_13SM90_TMA_LOADENS4_14ComposedLayoutINS4_7SwizzleILi3ELi4ELi3EEENS4_18smem_ptr_flag_bitsILi16EEENSR_INS5_IJSF_NSA_ILi8EEEEEENS5_IJSB_SF_EEEEEEEvNS4_8identityESY_S18_vS19_EENS_8epilogue10collective18CollectiveEpilogueINS1B_23Sm100TmaWarpSpecializedILi4ELi2ELi32ELb1ELb0EEEJSG_NS5_IJNSR_ISE_SB_EENSR_INSA_ILi32EEESB_EEEEESH_NS5_IJlSB_lEEESH_S1K_NS1B_6fusion15FusionCallbacksIS1F_NS1L_17LinearCombinationISH_fSH_fLNS_15FloatRoundStyleE2EEESG_S1J_JEEENS4_5SM1004TMEM4LOAD26SM100_TMEM_LOAD_32dp32b32xESY_NSZ_INS10_ILi2ELi4ELi3EEES13_NSR_INS5_IJS14_S1H_EEENS5_IJS1H_SB_EEEEEEENS4_39AutoVectorizingCopyWithAssumedAlignmentILi128EEENS4_14SM90_TMA_STOREES1Z_S21_S21_EEEvvEEEEvNT_6ParamsE:
        .type           _ZN7cutlass13device_kernelINS_4gemm6kernel13GemmUniversalIN4cute5tupleIJiiiiEEENS1_10collective13CollectiveMmaINS1_35MainloopSm100TmaUmmaWarpSpecializedILi2ELi2ELi4ENS5_IJNS4_1CILi1EEESB_SB_EEEEENS5_IJNSA_ILi128EEESE_NSA_ILi64EEEEEENS_6half_tENS5_IJSB_llEEESH_SI_NS4_8TiledMMAINS4_8MMA_AtomIJNS4_20SM100_MMA_F16BF16_SSISH_SH_fLi128ELi128ELNS4_4UMMA5MajorE1ELSN_1ELNSM_7ScaleInE0ELSO_0EEEEEENS4_6LayoutISC_NS5_IJNSA_ILi0EEESS_SS_EEEEENS5_IJNS4_10UnderscoreESV_SV_EEEEENS4_13SM90_TMA_LOADENS4_14ComposedLayoutINS4_7SwizzleILi3ELi4ELi3EEENS4_18smem_ptr_flag_bitsILi16EEENSR_INS5_IJSF_NSA_ILi8EEEEEENS5_IJSB_SF_EEEEEEEvNS4_8identityESY_S18_vS19_EENS_8epilogue10collective18CollectiveEpilogueINS1B_23Sm100TmaWarpSpecializedILi4ELi2ELi32ELb1ELb0EEEJSG_NS5_IJNSR_ISE_SB_EENSR_INSA_ILi32EEESB_EEEEESH_NS5_IJlSB_lEEESH_S1K_NS1B_6fusion15FusionCallbacksIS1F_NS1L_17LinearCombinationISH_fSH_fLNS_15FloatRoundStyleE2EEESG_S1J_JEEENS4_5SM1004TMEM4LOAD26SM100_TMEM_LOAD_32dp32b32xESY_NSZ_INS10_ILi2ELi4ELi3EEES13_NSR_INS5_IJS14_S1H_EEENS5_IJS1H_SB_EEEEEEENS4_39AutoVectorizingCopyWithAssumedAlignmentILi128EEENS4_14SM90_TMA_STOREES1Z_S21_S21_EEEvvEEEEvNT_6ParamsE,@function
        .size           _ZN7cutlass13device_kernelINS_4gemm6kernel13GemmUniversalIN4cute5tupleIJiiiiEEENS1_10collective13CollectiveMmaINS1_35MainloopSm100TmaUmmaWarpSpecializedILi2ELi2ELi4ENS5_IJNS4_1CILi1EEESB_SB_EEEEENS5_IJNSA_ILi128EEESE_NSA_ILi64EEEEEENS_6half_tENS5_IJSB_llEEESH_SI_NS4_8TiledMMAINS4_8MMA_AtomIJNS4_20SM100_MMA_F16BF16_SSISH_SH_fLi128ELi128ELNS4_4UMMA5MajorE1ELSN_1ELNSM_7ScaleInE0ELSO_0EEEEEENS4_6LayoutISC_NS5_IJNSA_ILi0EEESS_SS_EEEEENS5_IJNS4_10UnderscoreESV_SV_EEEEENS4_13SM90_TMA_LOADENS4_14ComposedLayoutINS4_7SwizzleILi3ELi4ELi3EEENS4_18smem_ptr_flag_bitsILi16EEENSR_INS5_IJSF_NSA_ILi8EEEEEENS5_IJSB_SF_EEEEEEEvNS4_8identityESY_S18_vS19_EENS_8epilogue10collective18CollectiveEpilogueINS1B_23Sm100TmaWarpSpecializedILi4ELi2ELi32ELb1ELb0EEEJSG_NS5_IJNSR_ISE_SB_EENSR_INSA_ILi32EEESB_EEEEESH_NS5_IJlSB_lEEESH_S1K_NS1B_6fusion15FusionCallbacksIS1F_NS1L_17LinearCombinationISH_fSH_fLNS_15FloatRoundStyleE2EEESG_S1J_JEEENS4_5SM1004TMEM4LOAD26SM100_TMEM_LOAD_32dp32b32xESY_NSZ_INS10_ILi2ELi4ELi3EEES13_NSR_INS5_IJS14_S1H_EEENS5_IJS1H_SB_EEEEEEENS4_39AutoVectorizingCopyWithAssumedAlignmentILi128EEENS4_14SM90_TMA_STOREES1Z_S21_S21_EEEvvEEEEvNT_6ParamsE,(.L_x_170 - _ZN7cutlass13device_kernelINS_4gemm6kernel13GemmUniversalIN4cute5tupleIJiiiiEEENS1_10collective13CollectiveMmaINS1_35MainloopSm100TmaUmmaWarpSpecializedILi2ELi2ELi4ENS5_IJNS4_1CILi1EEESB_SB_EEEEENS5_IJNSA_ILi128EEESE_NSA_ILi64EEEEEENS_6half_tENS5_IJSB_llEEESH_SI_NS4_8TiledMMAINS4_8MMA_AtomIJNS4_20SM100_MMA_F16BF16_SSISH_SH_fLi128ELi128ELNS4_4UMMA5MajorE1ELSN_1ELNSM_7ScaleInE0ELSO_0EEEEEENS4_6LayoutISC_NS5_IJNSA_ILi0EEESS_SS_EEEEENS5_IJNS4_10UnderscoreESV_SV_EEEEENS4_13SM90_TMA_LOADENS4_14ComposedLayoutINS4_7SwizzleILi3ELi4ELi3EEENS4_18smem_ptr_flag_bitsILi16EEENSR_INS5_IJSF_NSA_ILi8EEEEEENS5_IJSB_SF_EEEEEEEvNS4_8identityESY_S18_vS19_EENS_8epilogue10collective18CollectiveEpilogueINS1B_23Sm100TmaWarpSpecializedILi4ELi2ELi32ELb1ELb0EEEJSG_NS5_IJNSR_ISE_SB_EENSR_INSA_ILi32EEESB_EEEEESH_NS5_IJlSB_lEEESH_S1K_NS1B_6fusion15FusionCallbacksIS1F_NS1L_17LinearCombinationISH_fSH_fLNS_15FloatRoundStyleE2EEESG_S1J_JEEENS4_5SM1004TMEM4LOAD26SM100_TMEM_LOAD_32dp32b32xESY_NSZ_INS10_ILi2ELi4ELi3EEES13_NSR_INS5_IJS14_S1H_EEENS5_IJS1H_SB_EEEEEEENS4_39AutoVectorizingCopyWithAssumedAlignmentILi128EEENS4_14SM90_TMA_STOREES1Z_S21_S21_EEEvvEEEEvNT_6ParamsE)
        .other          _ZN7cutlass13device_kernelINS_4gemm6kernel13GemmUniversalIN4cute5tupleIJiiiiEEENS1_10collective13CollectiveMmaINS1_35MainloopSm100TmaUmmaWarpSpecializedILi2ELi2ELi4ENS5_IJNS4_1CILi1EEESB_SB_EEEEENS5_IJNSA_ILi128EEESE_NSA_ILi64EEEEEENS_6half_tENS5_IJSB_llEEESH_SI_NS4_8TiledMMAINS4_8MMA_AtomIJNS4_20SM100_MMA_F16BF16_SSISH_SH_fLi128ELi128ELNS4_4UMMA5MajorE1ELSN_1ELNSM_7ScaleInE0ELSO_0EEEEEENS4_6LayoutISC_NS5_IJNSA_ILi0EEESS_SS_EEEEENS5_IJNS4_10UnderscoreESV_SV_EEEEENS4_13SM90_TMA_LOADENS4_14ComposedLayoutINS4_7SwizzleILi3ELi4ELi3EEENS4_18smem_ptr_flag_bitsILi16EEENSR_INS5_IJSF_NSA_ILi8EEEEEENS5_IJSB_SF_EEEEEEEvNS4_8identityESY_S18_vS19_EENS_8epilogue10collective18CollectiveEpilogueINS1B_23Sm100TmaWarpSpecializedILi4ELi2ELi32ELb1ELb0EEEJSG_NS5_IJNSR_ISE_SB_EENSR_INSA_ILi32EEESB_EEEEESH_NS5_IJlSB_lEEESH_S1K_NS1B_6fusion15FusionCallbacksIS1F_NS1L_17LinearCombinationISH_fSH_fLNS_15FloatRoundStyleE2EEESG_S1J_JEEENS4_5SM1004TMEM4LOAD26SM100_TMEM_LOAD_32dp32b32xESY_NSZ_INS10_ILi2ELi4ELi3EEES13_NSR_INS5_IJS14_S1H_EEENS5_IJS1H_SB_EEEEEEENS4_39AutoVectorizingCopyWithAssumedAlignmentILi128EEENS4_14SM90_TMA_STOREES1Z_S21_S21_EEEvvEEEEvNT_6ParamsE,@"STO_CUDA_ENTRY STV_DEFAULT"
_ZN7cutlass13device_kernelINS_4gemm6kernel13GemmUniversalIN4cute5tupleIJiiiiEEENS1_10collective13CollectiveMmaINS1_35MainloopSm100TmaUmmaWarpSpecializedILi2ELi2ELi4ENS5_IJNS4_1CILi1EEESB_SB_EEEEENS5_IJNSA_ILi128EEESE_NSA_ILi64EEEEEENS_6half_tENS5_IJSB_llEEESH_SI_NS4_8TiledMMAINS4_8MMA_AtomIJNS4_20SM100_MMA_F16BF16_SSISH_SH_fLi128ELi128ELNS4_4UMMA5MajorE1ELSN_1ELNSM_7ScaleInE0ELSO_0EEEEEENS4_6LayoutISC_NS5_IJNSA_ILi0EEESS_SS_EEEEENS5_IJNS4_10UnderscoreESV_SV_EEEEENS4_13SM90_TMA_LOADENS4_14ComposedLayoutINS4_7SwizzleILi3ELi4ELi3EEENS4_18smem_ptr_flag_bitsILi16EEENSR_INS5_IJSF_NSA_ILi8EEEEEENS5_IJSB_SF_EEEEEEEvNS4_8identityESY_S18_vS19_EENS_8epilogue10collective18CollectiveEpilogueINS1B_23Sm100TmaWarpSpecializedILi4ELi2ELi32ELb1ELb0EEEJSG_NS5_IJNSR_ISE_SB_EENSR_INSA_ILi32EEESB_EEEEESH_NS5_IJlSB_lEEESH_S1K_NS1B_6fusion15FusionCallbacksIS1F_NS1L_17LinearCombinationISH_fSH_fLNS_15FloatRoundStyleE2EEESG_S1J_JEEENS4_5SM1004TMEM4LOAD26SM100_TMEM_LOAD_32dp32b32xESY_NSZ_INS10_ILi2ELi4ELi3EEES13_NSR_INS5_IJS14_S1H_EEENS5_IJS1H_SB_EEEEEEENS4_39AutoVectorizingCopyWithAssumedAlignmentILi128EEENS4_14SM90_TMA_STOREES1Z_S21_S21_EEEvvEEEEvNT_6ParamsE:
[----:B------:R-:W1:Y:S01]  /*0000*/  LDC R1, c[0x0][0x37c] ;  /* 0x0000df00ff017b82 */ /* 0x000e620000000800 */
[----:B------:R-:W2:Y:S01]  /*0010*/  S2R R101, SR_TID.X ;  /* 0x0000000000657919 */ /* 0x000ea20000002100 */
[----:B------:R-:W3:Y:S01]  /*0020*/  LDCU.64 UR4, c[0x0][0x890] ;  /* 0x00011200ff0477ac */ /* 0x000ee20008000a00 */
[----:B------:R-:W-:Y:S02]  /*0030*/  PRMT R88, RZ, 0x7610, R88 ;  /* 0x00007610ff587816 */ /* 0x000fe40000000058 */
[----:B------:R-:W-:Y:S01]  /*0040*/  ELECT P5, URZ, PT ;  /* 0x0000000000ff782f */ /* 0x000fe200038a0000 */
[----:B------:R-:W4:Y:S01]  /*0050*/  LDCU.64 UR46, c[0x0][0x358] ;  /* 0x00006b00ff2e77ac */ /* 0x000f220008000a00 */
[----:B---3--:R-:W-:-:S04]  /*0060*/  UISETP.NE.U32.AND UP0, UPT, UR4, URZ, UPT ;  /* 0x000000ff0400728c */ /* 0x008fc8000bf05070 */
[----:B------:R-:W-:Y:S01]  /*0070*/  UISETP.NE.AND.EX UP0, UPT, UR5, URZ, UPT, UP0 ;  /* 0x000000ff0500728c */ /* 0x000fe2000bf05300 */
[----:B--2---:R-:W-:-:S05]  /*0080*/  SHF.R.U32.HI R92, RZ, 0x5, R101 ;  /* 0x00000005ff5c7819 */ /* 0x004fca0000011665 */
[----:B------:R-:W2:Y:S02]  /*0090*/  SHFL.IDX PT, R0, R92, RZ, 0x1f ;  /* 0x00001fff5c007589 */ /* 0x000ea400000e0000 */
[----:B--2---:R-:W-:Y:S01]  /*00a0*/  R2UR UR8, R0 ;  /* 0x00000000000872ca */ /* 0x004fe200000e0000 */
[----:B-1--4-:R-:W-:-:S14]  /*00b0*/  BRA.U UP0, `(.L_x_0) ;  /* 0x00000001002c7547 */ /* 0x012fdc000b800000 */
[----:B------:R-:W1:Y:S02]  /*00c0*/  LDCU.64 UR6, c[0x0][0x888] ;  /* 0x00011100ff0677ac */ /* 0x000e640008000a00 */
[----:B-1----:R-:W-:-:S04]  /*00d0*/  UISETP.NE.U32.AND UP0, UPT, UR6, URZ, UPT ;  /* 0x000000ff0600728c */ /* 0x002fc8000bf05070 */
[----:B------:R-:W-:-:S09]  /*00e0*/  UISETP.NE.AND.EX UP0, UPT, UR7, URZ, UPT, UP0 ;  /* 0x000000ff0700728c */ /* 0x000fd2000bf05300 */
[----:B------:R-:W-:Y:S05]  /*00f0*/  BRA.U !UP0, `(.L_x_1) ;  /* 0x0000000108107547 */ /* 0x000fea000b800000 */
[----:B------:R-:W1:Y:S02]  /*0100*/  LDC.64 R2, c[0x0][0x888] ;  /* 0x00022200ff027b82 */ /* 0x000e640000000a00 */
[----:B-1----:R1:W5:Y:S01]  /*0110*/  LDG.E R49, desc[UR46][R2.64] ;  /* 0x0000002e02317981 */ /* 0x002362000c1e1900 */
[----:B------:R-:W-:Y:S01]  /*0120*/  HFMA2 R88, -RZ, RZ, 0, 5.9604644775390625e-08 ;  /* 0x00000001ff587431 */ /* 0x000fe200000001ff */
[----:B------:R-:W-:Y:S05]  /*0130*/  BRA `(.L_x_0) ;  /* 0x00000000000c7947 */ /* 0x000fea0003800000 */
.L_x_1:
[----:B------:R-:W1:Y:S01]  /*0140*/  LDCU UR6, c[0x0][0x880] ;  /* 0x00011000ff0677ac */ /* 0x000e620008000800 */
[----:B------:R-:W-:Y:S01]  /*0150*/  HFMA2 R88, -RZ, RZ, 0, 5.9604644775390625e-08 ;  /* 0x00000001ff587431 */ /* 0x000fe200000001ff */
[----:B-1----:R-:W-:-:S07]  /*0160*/  MOV R49, UR6 ;  /* 0x0000000600317c02 */ /* 0x002fce0008000f00 */
.L_x_0:
[----:B------:R-:W2:Y:S02]  /*0170*/  LDCU.64 UR6, c[0x0][0x8b0] ;  /* 0x00011600ff0677ac */ /* 0x000ea40008000a00 */
[----:B--2---:R-:W-:-:S04]  /*0180*/  UISETP.NE.U32.AND UP0, UPT, UR6, URZ, UPT ;  /* 0x000000ff0600728c */ /* 0x004fc8000bf05070 */
[----:B------:R-:W-:-:S09]  /*0190*/  UISETP.NE.AND.EX UP0, UPT, UR7, URZ, UPT, UP0 ;  /* 0x000000ff0700728c */ /* 0x000fd2000bf05300 */
[----:B------:R-:W-:Y:S05]  /*01a0*/  BRA.U UP0, `(.L_x_2) ;  /* 0x0000000100247547 */ /* 0x000fea000b800000 */
[----:B------:R-:W2:Y:S02]  /*01b0*/  LDCU.64 UR6, c[0x0][0x8a8] ;  /* 0x00011500ff0677ac */ /* 0x000ea40008000a00 */
[----:B--2---:R-:W-:-:S04]  /*01c0*/  UISETP.NE.U32.AND UP0, UPT, UR6, URZ, UPT ;  /* 0x000000ff0600728c */ /* 0x004fc8000bf05070 */
[----:B------:R-:W-:-:S09]  /*01d0*/  UISETP.NE.AND.EX UP0, UPT, UR7, URZ, UPT, UP0 ;  /* 0x000000ff0700728c */ /* 0x000fd2000bf05300 */
[----:B------:R-:W-:Y:S05]  /*01e0*/  BRA.U !UP0, `(.L_x_3) ;  /* 0x00000001080c7547 */ /* 0x000fea000b800000 */
[----:B-1----:R-:W1:Y:S02]  /*01f0*/  LDC.64 R2, c[0x0][0x8a8] ;  /* 0x00022a00ff027b82 */ /* 0x002e640000000a00 */
[----:B-1----:R2:W5:Y:S01]  /*0200*/  LDG.E R47, desc[UR46][R2.64] ;  /* 0x0000002e022f7981 */ /* 0x002562000c1e1900 */
[----:B------:R-:W-:Y:S05]  /*0210*/  BRA `(.L_x_2) ;  /* 0x0000000000087947 */ /* 0x000fea0003800000 */
.L_x_3:
[----:B------:R-:W2:Y:S02]  /*0220*/  LDCU UR6, c[0x0][0x8a0] ;  /* 0x00011400ff0677ac */ /* 0x000ea40008000800 */
[----:B--2---:R-:W-:Y:S02]  /*0230*/  MOV R47, UR6 ;  /* 0x00000006002f7c02 */ /* 0x004fe40008000f00 */
.L_x_2:
[----:B------:R-:W-:Y:S01]  /*0240*/  IMAD.U32 R0, RZ, RZ, UR8 ;  /* 0x00000008ff007e24 */ /* 0x000fe2000f8e00ff */
[----:B------:R-:W-:Y:S04]  /*0250*/  BSSY.RECONVERGENT B0, `(.L_x_4) ;  /* 0x000000c000007945 */ /* 0x000fe80003800200 */
[C---:B------:R-:W-:Y:S02]  /*0260*/  ISETP.NE.OR P1, PT, R0.reuse, 0x1, !P5 ;  /* 0x000000010000780c */ /* 0x040fe40006f25670 */
[----:B------:R-:W-:-:S11]  /*0270*/  ISETP.NE.OR P0, PT, R0, 0x3, !P5 ;  /* 0x000000030000780c */ /* 0x000fd60006f05670 */
[----:B------:R-:W-:Y:S05]  /*0280*/  @P1 BRA `(.L_x_5) ;  /* 0x0000000000201947 */ /* 0x000fea0003800000 */
[----:B------:R-:W3:Y:S02]  /*0290*/  LDCU.64 UR6, c[0x0][0x348] ;  /* 0x00006900ff0677ac */ /* 0x000ee40008000a00 */
[----:B---3--:R-:W-:Y:S02]  /*02a0*/  UIADD3 UR10, UP1, UPT, UR6, 0x80, URZ ;  /* 0x00000080060a7890 */ /* 0x008fe4000ff3e0ff */
[----:B------:R-:W-:Y:S02]  /*02b0*/  UIADD3 UR6, UP0, UPT, UR6, 0x180, URZ ;  /* 0x0000018006067890 */ /* 0x000fe4000ff1e0ff */
[----:B------:R-:W-:Y:S02]  /*02c0*/  UIADD3.X UR11, UPT, UPT, URZ, UR7, URZ, UP1, !UPT ;  /* 0x00000007ff0b7290 */ /* 0x000fe40008ffe4ff */
[----:B------:R-:W-:-:S07]  /*02d0*/  UIADD3.X UR7, UPT, UPT, URZ, UR7, URZ, UP0, !UPT ;  /* 0x00000007ff077290 */ /* 0x000fce00087fe4ff */
[----:B------:R3:W-:Y:S02]  /*02e0*/  UTMACCTL.PF [UR10] ;  /* 0x000000000a0079b9 */ /* 0x0007e40008040000 */
[----:B------:R3:W-:Y:S02]  /*02f0*/  UTMACCTL.PF [UR6] ;  /* 0x00000000060079b9 */ /* 0x0007e40008040000 */
[----:B---3--:R-:W-:Y:S01]  /*0300*/  NOP ;  /* 0x0000000000007918 */ /* 0x008fe20000000000 */
.L_x_5:
[----:B------:R-:W-:Y:S05]  /*0310*/  BSYNC.RECONVERGENT B0 ;  /* 0x0000000000007941 */ /* 0x000fea0003800200 */
.L_x_4:
[----:B------:R-:W-:Y:S04]  /*0320*/  BSSY.RECONVERGENT B0, `(.L_x_6) ;  /* 0x000000a000007945 */ /* 0x000fe80003800200 */
        /* <DEDUP_REMOVED lines=9> */
.L_x_7:
[----:B------:R-:W-:Y:S05]  /*03c0*/  BSYNC.RECONVERGENT B0 ;  /* 0x0000000000007941 */ /* 0x000fea0003800200 */
.L_x_6:
[----:B------:R-:W3:Y:S01]  /*03d0*/  LDCU.64 UR6, c[0x0][0x888] ;  /* 0x00011100ff0677ac */ /* 0x000ee20008000a00 */
[----:B------:R-:W-:Y:S02]  /*03e0*/  UISETP.EQ.U32.AND UP1, UPT, UR4, URZ, UPT ;  /* 0x000000ff0400728c */ /* 0x000fe4000bf22070 */
[----:B------:R-:W-:Y:S02]  /*03f0*/  UPLOP3.LUT UP2, UPT, UPT, UPT, UPT, 0x80, 0x8 ;  /* 0x000000000008789c */ /* 0x000fe40003f4f070 */
[----:B---3--:R-:W-:-:S04]  /*0400*/  UISETP.NE.U32.AND UP0, UPT, UR6, URZ, UPT ;  /* 0x000000ff0600728c */ /* 0x008fc8000bf05070 */
[----:B------:R-:W-:-:S04]  /*0410*/  UISETP.NE.AND.EX UP0, UPT, UR7, URZ, UPT, UP0 ;  /* 0x000000ff0700728c */ /* 0x000fc8000bf05300 */
[----:B------:R-:W-:-:S04]  /*0420*/  UISETP.EQ.OR.EX UP3, UPT, UR5, URZ, !UP0, UP1 ;  /* 0x000000ff0500728c */ /* 0x000fc8000c762710 */
[----:B------:R-:W-:-:S05]  /*0430*/  UP2UR UR50, UPR, URZ, 0x8 ;  /* 0x00000008ff327883 */ /* 0x000fca0008000000 */
[----:B------:R-:W-:Y:S07]  /*0440*/  BRA.U !UP3, `(.L_x_8) ;  /* 0x000000010b207547 */ /* 0x000fee000b800000 */
[----:B------:R-:W-:Y:S01]  /*0450*/  UISETP.NE.U32.AND UP2, UPT, UR4, URZ, UPT ;  /* 0x000000ff0400728c */ /* 0x000fe2000bf45070 */
[----:B-----5:R-:W-:Y:S01]  /*0460*/  FSETP.NEU.AND P0, PT, R49, RZ, PT ;  /* 0x000000ff3100720b */ /* 0x020fe20003f0d000 */
[----:B------:R-:W-:Y:S02]  /*0470*/  USEL UR4, URZ, 0xffffffff, UP0 ;  /* 0xffffffffff047887 */ /* 0x000fe40008000000 */
[----:B------:R-:W-:-:S10]  /*0480*/  UISETP.NE.AND.EX UP2, UPT, UR5, URZ, UPT, UP2 ;  /* 0x000000ff0500728c */ /* 0x000fd4000bf45320 */
[----:B------:R-:W-:Y:S01]  /*0490*/  VOTEU.ANY UP1, P0 ;  /* 0x0000000000ff7886 */ /* 0x000fe20000020100 */
[----:B------:R-:W-:-:S04]  /*04a0*/  @!UP2 USEL UR4, URZ, 0xffffffff, UP1 ;  /* 0xffffffffff04a887 */ /* 0x000fc80008800000 */
[----:B------:R-:W-:-:S04]  /*04b0*/  ULOP3.LUT UR4, UR4, 0x1, URZ, 0xc0, !UPT ;  /* 0x0000000104047892 */ /* 0x000fc8000f8ec0ff */
[----:B------:R-:W-:-:S11]  /*04c0*/  UISETP.NE.U32.AND UP2, UPT, UR4, 0x1, UPT ;  /* 0x000000010400788c */ /* 0x000fd6000bf45070 */
.L_x_8:
[----:B-12---:R-:W1:Y:S01]  /*04d0*/  SHFL.IDX PT, R2, R92, RZ, 0x1f ;  /* 0x00001fff5c027589 */ /* 0x006e6200000e0000 */
[----:B------:R-:W-:-:S04]  /*04e0*/  UISETP.NE.AND UP1, UPT, UR8, 0x2, UPT ;  /* 0x000000020800788c */ /* 0x000fc8000bf25270 */
[----:B------:R-:W-:Y:S01]  /*04f0*/  USEL UR6, URZ, 0x1, UP1 ;  /* 0x00000001ff067887 */ /* 0x000fe20008800000 */
[----:B-1----:R-:W-:-:S13]  /*0500*/  ISETP.NE.AND P0, PT, R2, RZ, PT ;  /* 0x000000ff0200720c */ /* 0x002fda0003f05270 */
[----:B------:R-:W-:Y:S05]  /*0510*/  @P0 BRA `(.L_x_9) ;  /* 0x0000000000380947 */ /* 0x000fea0003800000 */
[----:B------:R-:W1:Y:S01]  /*0520*/  S2UR UR5, SR_CgaCtaId ;  /* 0x00000000000579c3 */ /* 0x000e620000008800 */
[----:B------:R-:W-:Y:S01]  /*0530*/  UMOV UR7, 0x400 ;  /* 0x0000040000077882 */ /* 0x000fe20000000000 */
[----:B------:R-:W-:Y:S01]  /*0540*/  UMOV UR4, 0x1 ;  /* 0x0000000100047882 */ /* 0x000fe20000000000 */
[----:B------:R-:W-:Y:S01]  /*0550*/  ELECT P0, URZ, PT ;  /* 0x0000000000ff782f */ /* 0x000fe20003800000 */
[----:B------:R-:W-:-:S04]  /*0560*/  UIADD3 UR10, UPT, UPT, -UR4, 0x100000, URZ ;  /* 0x00100000040a7890 */ /* 0x000fc8000fffe1ff */
[----:B------:R-:W-:Y:S02]  /*0570*/  USHF.L.U32 UR11, UR10, 0xb, URZ ;  /* 0x0000000b0a0b7899 */ /* 0x000fe400080006ff */
[----:B------:R-:W-:Y:S02]  /*0580*/  USHF.L.U32 UR10, UR10, 0x1, URZ ;  /* 0x000000010a0a7899 */ /* 0x000fe400080006ff */
[----:B-1----:R-:W-:Y:S01]  /*0590*/  ULEA UR5, UR5, UR7, 0x18 ;  /* 0x0000000705057291 */ /* 0x002fe2000f8ec0ff */
[----:B------:R-:W1:Y:S11]  /*05a0*/  FENCE.VIEW.ASYNC.S ;  /* 0x00000000000073c6 */ /* 0x000e760000000000 */
[----:B-1----:R1:W2:Y:S01]  /*05b0*/  SYNCS.EXCH.64 URZ, [UR5], UR10 ;  /* 0x0000000a05ff75b2 */ /* 0x0022a20008000100 */
[----:B------:R1:W3:Y:S01]  /*05c0*/  SYNCS.EXCH.64 URZ, [UR5+0x10], UR10 ;  /* 0x0000100a05ff75b2 */ /* 0x0002e20008000100 */
[----:B------:R1:W4:Y:S01]  /*05d0*/  SYNCS.EXCH.64 URZ, [UR5+0x8], UR10 ;  /* 0x0000080a05ff75b2 */ /* 0x0003220008000100 */
[----:B------:R1:W1:Y:S01]  /*05e0*/  SYNCS.EXCH.64 URZ, [UR5+0x18], UR10 ;  /* 0x0000180a05ff75b2 */ /* 0x0002620008000100 */
[----:B------:R-:W-:Y:S01]  /*05f0*/  NOP ;  /* 0x0000000000007918 */ /* 0x000fe20000000000 */
.L_x_9:
[----:B------:R-:W2:Y:S01]  /*0600*/  SHFL.IDX PT, R2, R92, RZ, 0x1f ;  /* 0x00001fff5c027589 */ /* 0x000ea200000e0000 */
[----:B------:R-:W-:Y:S01]  /*0610*/  NOP ;  /* 0x0000000000007918 */ /* 0x000fe20000000000 */
[----:B--2---:R-:W-:-:S13]  /*0620*/  ISETP.NE.AND P0, PT, R2, 0x1, PT ;  /* 0x000000010200780c */ /* 0x004fda0003f05270 */
[----:B------:R-:W-:Y:S05]  /*0630*/  @P0 BRA `(.L_x_10) ;  /* 0x0000000000580947 */ /* 0x000fea0003800000 */
[----:B------:R-:W2:Y:S01]  /*0640*/  S2UR UR7, SR_CgaCtaId ;  /* 0x00000000000779c3 */ /* 0x000ea20000008800 */
[----:B------:R-:W-:Y:S01]  /*0650*/  UMOV UR9, 0x400 ;  /* 0x0000040000097882 */ /* 0x000fe20000000000 */
[----:B-1----:R-:W-:Y:S01]  /*0660*/  UMOV UR5, 0x20 ;  /* 0x0000002000057882 */ /* 0x002fe20000000000 */
[----:B------:R-:W-:Y:S01]  /*0670*/  UMOV UR4, 0x80 ;  /* 0x0000008000047882 */ /* 0x000fe20000000000 */
[----:B------:R-:W-:-:S04]  /*0680*/  UIADD3 UR10, UPT, UPT, -UR5, 0x100000, URZ ;  /* 0x00100000050a7890 */ /* 0x000fc8000fffe1ff */
[----:B------:R-:W-:Y:S02]  /*0690*/  USHF.L.U32 UR11, UR10, 0xb, URZ ;  /* 0x0000000b0a0b7899 */ /* 0x000fe400080006ff */
[----:B------:R-:W-:Y:S02]  /*06a0*/  USHF.L.U32 UR10, UR10, 0x1, URZ ;  /* 0x000000010a0a7899 */ /* 0x000fe400080006ff */
[----:B------:R-:W-:-:S04]  /*06b0*/  UIADD3 UR4, UPT, UPT, -UR4, 0x100000, URZ ;  /* 0x0010000004047890 */ /* 0x000fc8000fffe1ff */
[----:B------:R-:W-:Y:S02]  /*06c0*/  USHF.L.U32 UR5, UR4, 0xb, URZ ;  /* 0x0000000b04057899 */ /* 0x000fe400080006ff */
[----:B------:R-:W-:Y:S01]  /*06d0*/  USHF.L.U32 UR4, UR4, 0x1, URZ ;  /* 0x0000000104047899 */ /* 0x000fe200080006ff */
[----:B------:R-:W-:Y:S01]  /*06e0*/  ELECT P0, URZ, PT ;  /* 0x0000000000ff782f */ /* 0x000fe20003800000 */
[----:B--2---:R-:W-:Y:S01]  /*06f0*/  ULEA UR7, UR7, UR9, 0x18 ;  /* 0x0000000907077291 */ /* 0x004fe2000f8ec0ff */
[----:B------:R-:W1:Y:S11]  /*0700*/  FENCE.VIEW.ASYNC.S ;  /* 0x00000000000073c6 */ /* 0x000e760000000000 */
[----:B-1----:R2:W1:Y:S01]  /*0710*/  SYNCS.EXCH.64 URZ, [UR7+0x20], UR10 ;  /* 0x0000200a07ff75b2 */ /* 0x0024620008000100 */
[----:B------:R2:W1:Y:S01]  /*0720*/  SYNCS.EXCH.64 URZ, [UR7+0x40], UR4 ;  /* 0x0000400407ff75b2 */ /* 0x0004620008000100 */
[----:B------:R2:W1:Y:S01]  /*0730*/  SYNCS.EXCH.64 URZ, [UR7+0x28], UR10 ;  /* 0x0000280a07ff75b2 */ /* 0x0004620008000100 */
[----:B------:R2:W1:Y:S01]  /*0740*/  SYNCS.EXCH.64 URZ, [UR7+0x48], UR4 ;  /* 0x0000480407ff75b2 */ /* 0x0004620008000100 */
[----:B------:R2:W1:Y:S01]  /*0750*/  SYNCS.EXCH.64 URZ, [UR7+0x30], UR10 ;  /* 0x0000300a07ff75b2 */ /* 0x0004620008000100 */
[----:B------:R2:W1:Y:S01]  /*0760*/  SYNCS.EXCH.64 URZ, [UR7+0x50], UR4 ;  /* 0x0000500407ff75b2 */ /* 0x0004620008000100 */
[----:B------:R2:W1:Y:S01]  /*0770*/  SYNCS.EXCH.64 URZ, [UR7+0x38], UR10 ;  /* 0x0000380a07ff75b2 */ /* 0x0004620008000100 */
[----:B------:R2:W1:Y:S02]  /*0780*/  SYNCS.EXCH.64 URZ, [UR7+0x58], UR4 ;  /* 0x0000580407ff75b2 */ /* 0x0004640008000100 */
[----:B--2---:R-:W-:Y:S01]  /*0790*/  NOP ;  /* 0x0000000000007918 */ /* 0x004fe20000000000 */
.L_x_10:
[----:B------:R-:W2:Y:S01]  /*07a0*/  SHFL.IDX PT, R2, R92, RZ, 0x1f ;  /* 0x00001fff5c027589 */ /* 0x000ea200000e0000 */
[----:B------:R-:W-:Y:S01]  /*07b0*/  NOP ;  /* 0x0000000000007918 */ /* 0x000fe20000000000 */
[----:B--2---:R-:W-:-:S13]  /*07c0*/  ISETP.NE.AND P0, PT, R2, 0x3, PT ;  /* 0x000000030200780c */ /* 0x004fda0003f05270 */
[----:B------:R-:W-:Y:S05]  /*07d0*/  @P0 BRA `(.L_x_11) ;  /* 0x0000000000300947 */ /* 0x000fea0003800000 */
[----:B-1----:R-:W1:Y:S01]  /*07e0*/  S2UR UR5, SR_CgaCtaId ;  /* 0x00000000000579c3 */ /* 0x002e620000008800 */
        /* <DEDUP_REMOVED lines=8> */
[----:B-1----:R2:W1:Y:S01]  /*0870*/  SYNCS.EXCH.64 URZ, [UR5+0x60], UR10 ;  /* 0x0000600a05ff75b2 */ /* 0x0024620008000100 */
[----:B------:R2:W1:Y:S02]  /*0880*/  SYNCS.EXCH.64 URZ, [UR5+0x68], UR10 ;  /* 0x0000680a05ff75b2 */ /* 0x0004640008000100 */
[----:B--2---:R-:W-:Y:S01]  /*0890*/  NOP ;  /* 0x0000000000007918 */ /* 0x004fe20000000000 */
.L_x_11:
[----:B------:R-:W2:Y:S01]  /*08a0*/  SHFL.IDX PT, R2, R92, RZ, 0x1f ;  /* 0x00001fff5c027589 */ /* 0x000ea200000e0000 */
[----:B------:R-:W-:Y:S01]  /*08b0*/  NOP ;  /* 0x0000000000007918 */ /* 0x000fe20000000000 */
[----:B--2---:R-:W-:-:S13]  /*08c0*/  ISETP.NE.AND P0, PT, R2, 0x4, PT ;  /* 0x000000040200780c */ /* 0x004fda0003f05270 */
[----:B------:R-:W-:Y:S05]  /*08d0*/  @P0 BRA `(.L_x_12) ;  /* 0x00000000004c0947 */ /* 0x000fea0003800000 */
[----:B-1----:R-:W1:Y:S01]  /*08e0*/  S2UR UR5, SR_CgaCtaId ;  /* 0x00000000000579c3 */ /* 0x002e620000008800 */
[----:B------:R-:W-:Y:S01]  /*08f0*/  UMOV UR9, 0x100 ;  /* 0x0000010000097882 */ /* 0x000fe20000000000 */
[----:B------:R-:W-:Y:S01]  /*0900*/  UMOV UR7, 0x400 ;  /* 0x0000040000077882 */ /* 0x000fe20000000000 */
[----:B------:R-:W-:Y:S01]  /*0910*/  USEL UR9, UR9, 0xe0, UP2 ;  /* 0x000000e009097887 */ /* 0x000fe20009000000 */
[----:B------:R-:W-:Y:S01]  /*0920*/  UMOV UR4, 0x1 ;  /* 0x0000000100047882 */ /* 0x000fe20000000000 */
[----:B------:R-:W-:Y:S01]  /*0930*/  ELECT P0, URZ, PT ;  /* 0x0000000000ff782f */ /* 0x000fe20003800000 */
[----:B------:R-:W-:-:S04]  /*0940*/  UIADD3 UR10, UPT, UPT, -UR4, 0x100000, URZ ;  /* 0x00100000040a7890 */ /* 0x000fc8000fffe1ff */
[----:B------:R-:W-:Y:S02]  /*0950*/  USHF.L.U32 UR11, UR10, 0xb, URZ ;  /* 0x0000000b0a0b7899 */ /* 0x000fe400080006ff */
[----:B------:R-:W-:Y:S02]  /*0960*/  USHF.L.U32 UR10, UR10, 0x1, URZ ;  /* 0x000000010a0a7899 */ /* 0x000fe400080006ff */
[----:B------:R-:W-:-:S04]  /*0970*/  UIADD3 UR12, UPT, UPT, -UR9, 0x100000, URZ ;  /* 0x00100000090c7890 */ /* 0x000fc8000fffe1ff */
[----:B------:R-:W-:Y:S02]  /*0980*/  USHF.L.U32 UR13, UR12, 0xb, URZ ;  /* 0x0000000b0c0d7899 */ /* 0x000fe400080006ff */
[----:B------:R-:W-:Y:S02]  /*0990*/  USHF.L.U32 UR12, UR12, 0x1, URZ ;  /* 0x000000010c0c7899 */ /* 0x000fe400080006ff */
[----:B-1----:R-:W-:Y:S01]  /*09a0*/  ULEA UR5, UR5, UR7, 0x18 ;  /* 0x0000000705057291 */ /* 0x002fe2000f8ec0ff */
[----:B------:R-:W1:Y:S11]  /*09b0*/  FENCE.VIEW.ASYNC.S ;  /* 0x00000000000073c6 */ /* 0x000e760000000000 */
[----:B-1----:R2:W1:Y:S01]  /*09c0*/  SYNCS.EXCH.64 URZ, [UR5+0x70], UR10 ;  /* 0x0000700a05ff75b2 */ /* 0x0024620008000100 */
[----:B------:R2:W1:Y:S01]  /*09d0*/  SYNCS.EXCH.64 URZ, [UR5+0x80], UR12 ;  /* 0x0000800c05ff75b2 */ /* 0x0004620008000100 */
[----:B------:R2:W1:Y:S01]  /*09e0*/  SYNCS.EXCH.64 URZ, [UR5+0x78], UR10 ;  /* 0x0000780a05ff75b2 */ /* 0x0004620008000100 */
[----:B------:R2:W1:Y:S02]  /*09f0*/  SYNCS.EXCH.64 URZ, [UR5+0x88], UR12 ;  /* 0x0000880c05ff75b2 */ /* 0x0004640008000100 */
[----:B--2---:R-:W-:Y:S01]  /*0a00*/  NOP ;  /* 0x0000000000007918 */ /* 0x004fe20000000000 */
.L_x_12:
        /* <DEDUP_REMOVED lines=26> */
.L_x_13:
        /* <DEDUP_REMOVED lines=18> */
.L_x_14:
[----:B-1----:R-:W1:Y:S01]  /*0cd0*/  S2UR UR5, SR_CTAID.X ;  /* 0x00000000000579c3 */ /* 0x002e620000002500 */
[----:B------:R-:W-:-:S05]  /*0ce0*/  CS2R.32 R87, SR_CgaSize ;  /* 0x0000000000577805 */ /* 0x000fca0000008a00 */
[----:B------:R-:W-:-:S05]  /*0cf0*/  IMAD R87, R87, -0xa0, RZ ;  /* 0xffffff6057577824 */ /* 0x000fca00078e02ff */
[----:B------:R-:W-:-:S14]  /*0d00*/  R2UR UR9, R87 ;  /* 0x00000000570972ca */ /* 0x000fdc00000e0000 */
[----:B------:R-:W2:Y:S01]  /*0d10*/  LDCU UR9, c[0x0][UR9+0x2b0] ;  /* 0x00005600090977ac */ /* 0x000ea20008000800 */
[----:B------:R-:W-:Y:S01]  /*0d20*/  NOP ;  /* 0x0000000000007918 */ /* 0x000fe20000000000 */
[----:B------:R-:W-:-:S05]  /*0d30*/  CS2R.32 R87, SR_CgaSize ;  /* 0x0000000000577805 */ /* 0x000fca0000008a00 */
[----:B------:R-:W-:-:S05]  /*0d40*/  IMAD R87, R87, -0xa0, RZ ;  /* 0xffffff6057577824 */ /* 0x000fca00078e02ff */
[----:B------:R-:W-:-:S14]  /*0d50*/  R2UR UR7, R87 ;  /* 0x00000000570772ca */ /* 0x000fdc00000e0000 */
[----:B------:R-:W3:Y:S01]  /*0d60*/  LDCU UR7, c[0x0][UR7+0x2b4] ;  /* 0x00005680070777ac */ /* 0x000ee20008000800 */
[----:B------:R-:W4:Y:S08]  /*0d70*/  S2UR UR4, SR_CTAID.Y ;  /* 0x00000000000479c3 */ /* 0x000f300000002600 */
[----:B------:R-:W3:Y:S01]  /*0d80*/  LDC R10, c[0x0][0xb24] ;  /* 0x0002c900ff0a7b82 */ /* 0x000ee20000000800 */
[----:B-1----:R-:W-:-:S02]  /*0d90*/  I2FP.F32.U32 R87, UR5 ;  /* 0x0000000500577c45 */ /* 0x002fc40008201000 */
[----:B------:R-:W-:-:S05]  /*0da0*/  CS2R.32 R3, SR_CgaSize ;  /* 0x0000000000037805 */ /* 0x000fca0000008a00 */
[----:B------:R-:W-:-:S06]  /*0db0*/  IMAD R3, R3, -0xa0, RZ ;  /* 0xffffff6003037824 */ /* 0x000fcc00078e02ff */
[----:B------:R-:W1:Y:S01]  /*0dc0*/  LDC R3, c[0x0][R3+0x2a0] ;  /* 0x0000a80003037b82 */ /* 0x000e620000000800 */
[----:B------:R-:W-:Y:S01]  /*0dd0*/  MOV R15, UR5 ;  /* 0x00000005000f7c02 */ /* 0x000fe20008000f00 */
[----:B--2---:R-:W-:Y:S01]  /*0de0*/  FMUL R87, R87, UR9 ;  /* 0x0000000957577c20 */ /* 0x004fe20008400000 */
[----:B----4-:R-:W-:Y:S02]  /*0df0*/  I2FP.F32.U32 R86, UR4 ;  /* 0x0000000400567c45 */ /* 0x010fe40008201000 */
[----:B------:R-:W-:-:S05]  /*0e00*/  CS2R.32 R2, SR_CgaSize ;  /* 0x0000000000027805 */ /* 0x000fca0000008a00 */
[----:B------:R-:W-:-:S06]  /*0e10*/  IMAD R2, R2, -0xa0, RZ ;  /* 0xffffff6002027824 */ /* 0x000fcc00078e02ff */
[----:B------:R-:W2:Y:S01]  /*0e20*/  LDC R2, c[0x0][R2+0x2a4] ;  /* 0x0000a90002027b82 */ /* 0x000ea20000000800 */
[----:B------:R-:W-:Y:S01]  /*0e30*/  MOV R14, UR4 ;  /* 0x00000004000e7c02 */ /* 0x000fe20008000f00 */
[----:B------:R-:W4:Y:S01]  /*0e40*/  F2I.U32.TRUNC.NTZ R87, R87 ;  /* 0x0000005700577305 */ /* 0x000f22000020f000 */
[----:B---3--:R-:W-:-:S05]  /*0e50*/  FMUL R86, R86, UR7 ;  /* 0x0000000756567c20 */ /* 0x008fca0008400000 */
[----:B------:R-:W-:Y:S01]  /*0e60*/  BAR.SYNC.DEFER_BLOCKING 0x0 ;  /* 0x0000000000007b1d */ /* 0x000fe20000010000 */
[----:B------:R-:W-:-:S05]  /*0e70*/  ISETP.GE.AND P0, PT, R10, 0x1, PT ;  /* 0x000000010a00780c */ /* 0x000fca0003f06270 */
[----:B------:R-:W3:Y:S02]  /*0e80*/  F2I.U32.TRUNC.NTZ R86, R86 ;  /* 0x0000005600567305 */ /* 0x000ee4000020f000 */
[----:B------:R-:W2:Y:S01]  /*0e90*/  S2UR UR36, SR_CTAID.Z ;  /* 0x00000000002479c3 */ /* 0x000ea20000002700 */
[----:B----4-:R-:W-:-:S05]  /*0ea0*/  IADD3 R87, PT, PT, -R87, RZ, RZ ;  /* 0x000000ff57577210 */ /* 0x010fca0007ffe1ff */
[----:B-1----:R-:W-:Y:S01]  /*0eb0*/  IMAD R87, R3, R87, UR5 ;  /* 0x0000000503577e24 */ /* 0x002fe2000f8e0257 */
[----:B---3--:R-:W-:-:S05]  /*0ec0*/  IADD3 R86, PT, PT, -R86, RZ, RZ ;  /* 0x000000ff56567210 */ /* 0x008fca0007ffe1ff */
[----:B--2---:R-:W-:Y:S01]  /*0ed0*/  IMAD R86, R2, R86, UR4 ;  /* 0x0000000402567e24 */ /* 0x004fe2000f8e0256 */
[----:B------:R-:W-:Y:S06]  /*0ee0*/  @!P0 BRA `(.L_x_15) ;  /* 0x0000000000b88947 */ /* 0x000fec0003800000 */
[----:B------:R-:W1:Y:S01]  /*0ef0*/  LDC.64 R4, c[0x0][0xb18] ;  /* 0x0002c600ff047b82 */ /* 0x000e620000000a00 */
[----:B------:R-:W-:-:S07]  /*0f00*/  ISETP.NE.AND P0, PT, R10, 0x1, PT ;  /* 0x000000010a00780c */ /* 0x000fce0003f05270 */
[----:B------:R-:W2:Y:S08]  /*0f10*/  LDC R9, c[0x0][0xb0c] ;  /* 0x0002c300ff097b82 */ /* 0x000eb00000000800 */
[----:B------:R-:W3:Y:S08]  /*0f20*/  LDC R12, c[0x0][0x370] ;  /* 0x0000dc00ff0c7b82 */ /* 0x000ef00000000800 */
[----:B------:R-:W4:Y:S01]  /*0f30*/  LDC R11, c[0x0][0x374] ;  /* 0x0000dd00ff0b7b82 */ /* 0x000f220000000800 */
[----:B-1----:R-:W-:-:S07]  /*0f40*/  ISETP.NE.AND P1, PT, R4, 0x1, PT ;  /* 0x000000010400780c */ /* 0x002fce0003f25270 */
[----:B------:R-:W3:Y:S01]  /*0f50*/  LDC.64 R6, c[0x0][0xb10] ;  /* 0x0002c400ff067b82 */ /* 0x000ee20000000a00 */
[----:B--2---:R-:W-:-:S07]  /*0f60*/  ISETP.NE.AND P2, PT, R9, 0x1, PT ;  /* 0x000000010900780c */ /* 0x004fce0003f45270 */
[----:B------:R-:W1:Y:S08]  /*0f70*/  LDC R8, c[0x0][0xb20] ;  /* 0x0002c800ff087b82 */ /* 0x000e700000000800 */
[----:B------:R-:W2:Y:S01]  /*0f80*/  LDC.64 R2, c[0x0][0xb28] ;  /* 0x0002ca00ff027b82 */ /* 0x000ea20000000a00 */
[----:B----4-:R-:W-:-:S04]  /*0f90*/  IMAD.HI.U32 R13, R11, R5, RZ ;  /* 0x000000050b0d7227 */ /* 0x010fc800078e00ff */
[----:B------:R-:W-:-:S04]  /*0fa0*/  IMAD.HI.U32 R5, R14, R5, RZ ;  /* 0x000000050e057227 */ /* 0x000fc800078e00ff */
[----:B---3--:R-:W-:-:S05]  /*0fb0*/  IMAD.HI.U32 R16, R12, R6, RZ ;  /* 0x000000060c107227 */ /* 0x008fca00078e00ff */
[-C--:B------:R-:W-:Y:S01]  /*0fc0*/  @P2 SHF.R.U32.HI R12, RZ, R7.reuse, R16 ;  /* 0x00000007ff0c2219 */ /* 0x080fe20000011610 */
[----:B------:R-:W-:Y:S01]  /*0fd0*/  IMAD.HI.U32 R16, R15, R6, RZ ;  /* 0x000000060f107227 */ /* 0x000fe200078e00ff */
[-C--:B-1----:R-:W-:Y:S02]  /*0fe0*/  @P1 SHF.R.U32.HI R11, RZ, R8.reuse, R13 ;  /* 0x00000008ff0b1219 */ /* 0x082fe4000001160d */
[----:B------:R-:W-:Y:S02]  /*0ff0*/  SHF.R.U32.HI R5, RZ, R8, R5 ;  /* 0x00000008ff057219 */ /* 0x000fe40000011605 */
[----:B------:R-:W-:Y:S02]  /*1000*/  SHF.R.U32.HI R16, RZ, R7, R16 ;  /* 0x00000007ff107219 */ /* 0x000fe40000011610 */
[----:B------:R-:W-:Y:S01]  /*1010*/  SEL R5, R14, R5, !P1 ;  /* 0x000000050e057207 */ /* 0x000fe20004800000 */
[----:B--2---:R-:W-:Y:S01]  /*1020*/  IMAD.HI.U32 R13, R11, R2, RZ ;  /* 0x000000020b0d7227 */ /* 0x004fe200078e00ff */
[----:B------:R-:W-:-:S03]  /*1030*/  SEL R16, R15, R16, !P2 ;  /* 0x000000100f107207 */ /* 0x000fc60005000000 */
[----:B------:R-:W-:Y:S01]  /*1040*/  IMAD.HI.U32 R6, R12, R2, RZ ;  /* 0x000000020c067227 */ /* 0x000fe200078e00ff */
[----:B------:R-:W-:-:S04]  /*1050*/  @P0 SHF.R.U32.HI R11, RZ, R3, R13 ;  /* 0x00000003ff0b0219 */ /* 0x000fc8000001160d */
[----:B------:R-:W-:Y:S01]  /*1060*/  @P0 SHF.R.U32.HI R12, RZ, R3, R6 ;  /* 0x00000003ff0c0219 */ /* 0x000fe20000011606 */
[----:B------:R-:W-:-:S04]  /*1070*/  IMAD R11, R11, R10, RZ ;  /* 0x0000000a0b0b7224 */ /* 0x000fc800078e02ff */
[----:B------:R-:W-:Y:S01]  /*1080*/  IMAD R6, R12, R10, RZ ;  /* 0x0000000a0c067224 */ /* 0x000fe200078e02ff */
[----:B------:R-:W-:-:S04]  /*1090*/  ISETP.GE.AND P1, PT, R5, R11, PT ;  /* 0x0000000b0500720c */ /* 0x000fc80003f26270 */
[----:B------:R-:W-:Y:S01]  /*10a0*/  ISETP.GE.OR P1, PT, R16, R6, P1 ;  /* 0x000000061000720c */ /* 0x000fe20000f26670 */
[----:B------:R-:W-:-:S05]  /*10b0*/  IMAD.HI.U32 R6, R5, R2, RZ ;  /* 0x0000000205067227 */ /* 0x000fca00078e00ff */
[----:B------:R-:W-:-:S04]  /*10c0*/  SHF.R.U32.HI R6, RZ, R3, R6 ;  /* 0x00000003ff067219 */ /* 0x000fc80000011606 */
[----:B------:R-:W-:-:S03]  /*10d0*/  SEL R6, R5, R6, !P0 ;  /* 0x0000000605067207 */ /* 0x000fc60004000000 */
[----:B------:R-:W-:Y:S01]  /*10e0*/  @!P1 IMAD.HI.U32 R7, R16, R2, RZ ;  /* 0x0000000210079227 */ /* 0x000fe200078e00ff */
[----:B------:R-:W-:-:S04]  /*10f0*/  IADD3 R2, PT, PT, -R6, RZ, RZ ;  /* 0x000000ff06027210 */ /* 0x000fc80007ffe1ff */
[----:B------:R-:W-:Y:S01]  /*1100*/  @!P1 SHF.R.U32.HI R3, RZ, R3, R7 ;  /* 0x00000003ff039219 */ /* 0x000fe20000011607 */
[----:B------:R-:W-:Y:S01]  /*1110*/  IMAD R2, R10, R2, R5 ;  /* 0x000000020a027224 */ /* 0x000fe200078e0205 */
[----:B------:R-:W-:Y:S02]  /*1120*/  IADD3 R7, PT, PT, -R5, RZ, RZ ;  /* 0x000000ff05077210 */ /* 0x000fe40007ffe1ff */
[----:B------:R-:W-:-:S03]  /*1130*/  @!P1 SEL R3, R16, R3, !P0 ;  /* 0x0000000310039207 */ /* 0x000fc60004000000 */
[----:B------:R-:W-:Y:S02]  /*1140*/  IMAD R7, R4, R7, R14 ;  /* 0x0000000704077224 */ /* 0x000fe400078e020e */
[--C-:B------:R-:W-:Y:S02]  /*1150*/  @!P1 IMAD.IADD R6, R6, 0x1, -R3.reuse ;  /* 0x0000000106069824 */ /* 0x100fe400078e0a03 */
[----:B------:R-:W-:Y:S01]  /*1160*/  @!P1 IMAD R3, R2, R12, R3 ;  /* 0x0000000c02039224 */ /* 0x000fe200078e0203 */
[----:B------:R-:W-:Y:S01]  /*1170*/  IADD3 R2, PT, PT, -R16, RZ, RZ ;  /* 0x000000ff10027210 */ /* 0x000fe20007ffe1ff */
[----:B------:R-:W-:Y:S02]  /*1180*/  @!P1 IMAD R5, R6, R10, R16 ;  /* 0x0000000a06059224 */ /* 0x000fe400078e0210 */
[----:B------:R-:W-:Y:S02]  /*1190*/  @!P1 IMAD.MOV.U32 R16, RZ, RZ, R3 ;  /* 0x000000ffff109224 */ /* 0x000fe400078e0003 */
[----:B------:R-:W-:-:S02]  /*11a0*/  IMAD R2, R9, R2, R15 ;  /* 0x0000000209027224 */ /* 0x000fc400078e020f */
[----:B------:R-:W-:Y:S02]  /*11b0*/  IMAD R14, R5, R4, R7 ;  /* 0x00000004050e7224 */ /* 0x000fe400078e0207 */
[----:B------:R-:W-:Y:S02]  /*11c0*/  IMAD R15, R16, R9, R2 ;  /* 0x00000009100f7224 */ /* 0x000fe400078e0202 */
.L_x_15:
[----:B------:R-:W1:Y:S01]  /*11d0*/  LDCU UR4, c[0x0][0xb30] ;  /* 0x00016600ff0477ac */ /* 0x000e620008000800 */
[----:B------:R-:W2:Y:S08]  /*11e0*/  S2UR UR37, SR_CgaCtaId ;  /* 0x00000000002579c3 */ /* 0x000eb00000008800 */
[----:B------:R-:W3:Y:S01]  /*11f0*/  LDC R40, c[0x0][0xb24] ;  /* 0x0002c900ff287b82 */ /* 0x000ee20000000800 */
[----:B-1----:R-:W-:-:S09]  /*1200*/  UISETP.NE.AND UP1, UPT, UR4, 0x1, UPT ;  /* 0x000000010400788c */ /* 0x002fd2000bf25270 */
[----:B--2---:R-:W-:Y:S05]  /*1210*/  BRA.U UP1, `(.L_x_16) ;  /* 0x0000000101407547 */ /* 0x004fea000b800000 */
[----:B------:R-:W1:Y:S08]  /*1220*/  LDC.64 R4, c[0x0][0xb10] ;  /* 0x0002c400ff047b82 */ /* 0x000e700000000a00 */
[----:B------:R-:W2:Y:S08]  /*1230*/  LDC.64 R2, c[0x0][0xb18] ;  /* 0x0002c600ff027b82 */ /* 0x000eb00000000a00 */
[----:B------:R-:W4:Y:S08]  /*1240*/  LDC R6, c[0x0][0xb20] ;  /* 0x0002c800ff067b82 */ /* 0x000f300000000800 */
[----:B------:R-:W3:Y:S01]  /*1250*/  LDC R7, c[0x0][0xb0c] ;  /* 0x0002c300ff077b82 */ /* 0x000ee20000000800 */
[----:B-1----:R-:W-:-:S05]  /*1260*/  IMAD.HI.U32 R4, R15, R4, RZ ;  /* 0x000000040f047227 */ /* 0x002fca00078e00ff */
[----:B------:R-:W-:Y:S01]  /*1270*/  SHF.R.U32.HI R4, RZ, R5, R4 ;  /* 0x00000005ff047219 */ /* 0x000fe20000011604 */
[----:B--2---:R-:W-:Y:S01]  /*1280*/  IMAD.HI.U32 R3, R14, R3, RZ ;  /* 0x000000030e037227 */ /* 0x004fe200078e00ff */
[----:B------:R-:W-:-:S04]  /*1290*/  ISETP.NE.AND P0, PT, R2, 0x1, PT ;  /* 0x000000010200780c */ /* 0x000fc80003f05270 */
[----:B----4-:R-:W-:-:S04]  /*12a0*/  SHF.R.U32.HI R3, RZ, R6, R3 ;  /* 0x00000006ff037219 */ /* 0x010fc80000011603 */
[----:B------:R-:W-:Y:S02]  /*12b0*/  SEL R3, R14, R3, !P0 ;  /* 0x000000030e037207 */ /* 0x000fe40004000000 */
[----:B---3--:R-:W-:-:S04]  /*12c0*/  ISETP.NE.AND P1, PT, R7, 0x1, PT ;  /* 0x000000010700780c */ /* 0x008fc80003f25270 */
[----:B------:R-:W-:-:S05]  /*12d0*/  SEL R4, R15, R4, !P1 ;  /* 0x000000040f047207 */ /* 0x000fca0004800000 */
[----:B------:R-:W-:Y:S02]  /*12e0*/  IMAD.IADD R5, R3, 0x1, -R4 ;  /* 0x0000000103057824 */ /* 0x000fe400078e0a04 */
[----:B------:R-:W-:Y:S02]  /*12f0*/  IMAD.IADD R3, R4, 0x1, -R3 ;  /* 0x0000000104037824 */ /* 0x000fe400078e0a03 */
[----:B------:R-:W-:Y:S02]  /*1300*/  IMAD R15, R5, R7, R15 ;  /* 0x00000007050f7224 */ /* 0x000fe400078e020f */
[----:B------:R-:W-:-:S07]  /*1310*/  IMAD R14, R3, R2, R14 ;  /* 0x00000002030e7224 */ /* 0x000fce00078e020e */
.L_x_16:
[----:B------:R-:W-:Y:S01]  /*1320*/  BAR.SYNC.DEFER_BLOCKING 0x0 ;  /* 0x0000000000007b1d */ /* 0x000fe20000010000 */
[----:B------:R-:W-:Y:S01]  /*1330*/  UISETP.NE.AND UP1, UPT, UR8, 0x2, UPT ;  /* 0x000000020800788c */ /* 0x000fe2000bf25270 */
[----:B------:R-:W-:Y:S02]  /*1340*/  ISETP.NE.OR P5, PT, R0, 0x2, !P5 ;  /* 0x000000020000780c */ /* 0x000fe40006fa5670 */
[----:B------:R-:W-:-:S06]  /*1350*/  LOP3.LUT R2, R101, 0x1f, RZ, 0xc0, !PT ;  /* 0x0000001f65027812 */ /* 0x000fcc00078ec0ff */
[----:B------:R-:W-:Y:S05]  /*1360*/  BRA.U UP1, `(.L_x_17) ;  /* 0x0000001101647547 */ /* 0x000fea000b800000 */
[----:B------:R-:W1:Y:S01]  /*1370*/  LDCU UR13, c[0x0][0x38c] ;  /* 0x00007180ff0d77ac */ /* 0x000e620008000800 */
[----:B------:R-:W2:Y:S01]  /*1380*/  LDC R8, c[0x0][0x370] ;  /* 0x0000dc00ff087b82 */ /* 0x000ea20000000800 */
[----:B------:R-:W-:Y:S01]  /*1390*/  PLOP3.LUT P1, PT, PT, PT, UP2, 0x80, 0x8 ;  /* 0x000000000008781c */ /* 0x000fe20003f2f028 */
[----:B------:R-:W-:Y:S01]  /*13a0*/  IMAD.MOV.U32 R17, RZ, RZ, 0x1 ;  /* 0x00000001ff117424 */ /* 0x000fe200078e00ff */
[----:B------:R-:W-:Y:S01]  /*13b0*/  ISETP.EQ.OR P4, PT, R2, RZ, P5 ;  /* 0x000000ff0200720c */ /* 0x000fe20002f82670 */
[----:B------:R-:W-:Y:S01]  /*13c0*/  IMAD.MOV.U32 R16, RZ, RZ, RZ ;  /* 0x000000ffff107224 */ /* 0x000fe200078e00ff */
[----:B------:R-:W-:Y:S02]  /*13d0*/  PLOP3.LUT P1, PT, P1, PT, PT, 0x8, 0x80 ;  /* 0x000000000080781c */ /* 0x000fe40000f2e170 */
[----:B------:R-:W-:Y:S01]  /*13e0*/  CS2R R12, SRZ ;  /* 0x00000000000c7805 */ /* 0x000fe2000001ff00 */
[----:B------:R-:W-:Y:S01]  /*13f0*/  IMAD.MOV.U32 R11, RZ, RZ, 0x1 ;  /* 0x00000001ff0b7424 */ /* 0x000fe200078e00ff */
[----:B------:R-:W4:Y:S01]  /*1400*/  LDC R0, c[0x0][0x374] ;  /* 0x0000dd00ff007b82 */ /* 0x000f220000000800 */
[----:B------:R-:W2:Y:S01]  /*1410*/  LDCU.64 UR22, c[0x0][0x348] ;  /* 0x00006900ff1677ac */ /* 0x000ea20008000a00 */
[----:B------:R-:W-:Y:S01]  /*1420*/  UMOV UR6, URZ ;  /* 0x000000ff00067c82 */ /* 0x000fe20008000000 */
[----:B-1----:R-:W-:-:S04]  /*1430*/  UIADD3 UR5, UPT, UPT, UR13, 0x3f, URZ ;  /* 0x0000003f0d057890 */ /* 0x002fc8000fffe0ff */
[----:B------:R-:W-:-:S04]  /*1440*/  USHF.R.S32.HI UR4, URZ, 0x1f, UR5 ;  /* 0x0000001fff047899 */ /* 0x000fc80008011405 */
[----:B------:R-:W-:-:S04]  /*1450*/  ULEA.HI UR4, UR4, UR5, URZ, 0x6 ;  /* 0x0000000504047291 */ /* 0x000fc8000f8f30ff */
[----:B------:R-:W-:Y:S02]  /*1460*/  USHF.R.S32.HI UR15, URZ, 0x6, UR4 ;  /* 0x00000006ff0f7899 */ /* 0x000fe40008011404 */
[----:B------:R-:W-:Y:S02]  /*1470*/  UIADD3 UR4, UPT, UPT, UR13, -0x1, URZ ;  /* 0xffffffff0d047890 */ /* 0x000fe4000fffe0ff */
[----:B------:R-:W-:Y:S02]  /*1480*/  UISETP.LT.U32.AND UP0, UPT, UR15, 0x2, UPT ;  /* 0x000000020f00788c */ /* 0x000fe4000bf01070 */
[----:B------:R-:W-:Y:S02]  /*1490*/  UISETP.GE.U32.AND UP1, UPT, UR4, -0x7f, UPT ;  /* 0xffffff810400788c */ /* 0x000fe4000bf26070 */
[----:B------:R-:W-:Y:S02]  /*14a0*/  USEL UR14, UR15, 0x2, UP0 ;  /* 0x000000020f0e7887 */ /* 0x000fe40008000000 */
[----:B------:R-:W-:-:S02]  /*14b0*/  UIADD3 UR13, UPT, UPT, UR13, 0x7e, URZ ;  /* 0x0000007e0d0d7890 */ /* 0x000fc4000fffe0ff */
[----:B------:R-:W-:Y:S02]  /*14c0*/  UIADD3 UR5, UPT, UPT, UR14, -0x1, URZ ;  /* 0xffffffff0e057890 */ /* 0x000fe4000fffe0ff */
[----:B------:R-:W-:-:S03]  /*14d0*/  UIADD3 UR7, UPT, UPT, UR15, -UR14, URZ ;  /* 0x8000000e0f077290 */ /* 0x000fc6000fffe0ff */
[----:B------:R-:W-:-:S04]  /*14e0*/  @UP1 UIADD3 UR5, UPT, UPT, UR14, URZ, URZ ;  /* 0x000000ff0e051290 */ /* 0x000fc8000fffe0ff */
[----:B--2---:R-:W-:-:S12]  /*14f0*/  UIADD3 UR5, UPT, UPT, UR5, 0x1, URZ ;  /* 0x0000000105057890 */ /* 0x004fd8000fffe0ff */
.L_x_35:
[----:B------:R-:W-:Y:S01]  /*1500*/  UISETP.NE.AND UP0, UPT, UR37, URZ, UPT ;  /* 0x000000ff2500728c */ /* 0x000fe2000bf05270 */
[----:B------:R-:W1:Y:S08]  /*1510*/  S2UR UR37, SR_CgaCtaId ;  /* 0x00000000002579c3 */ /* 0x000e700000008800 */
[----:B------:R-:W-:Y:S05]  /*1520*/  BRA.U UP0, `(.L_x_18) ;  /* 0x0000000100347547 */ /* 0x000fea000b800000 */
[----:B------:R-:W2:Y:S01]  /*1530*/  S2R R2, SR_CgaCtaId ;  /* 0x0000000000027919 */ /* 0x000ea20000008800 */
[----:B------:R-:W-:-:S04]  /*1540*/  MOV R3, 0x400 ;  /* 0x0000040000037802 */ /* 0x000fc80000000f00 */
[----:B--2---:R-:W-:Y:S02]  /*1550*/  LEA R2, R2, R3, 0x18 ;  /* 0x0000000302027211 */ /* 0x004fe400078ec0ff */
[----:B------:R-:W-:-:S03]  /*1560*/  SHF.L.U32 R3, R11, 0x1f, RZ ;  /* 0x0000001f0b037819 */ /* 0x000fc600000006ff */
[----:B------:R-:W-:-:S04]  /*1570*/  IMAD R2, R12, 0x8, R2 ;  /* 0x000000080c027824 */ /* 0x000fc800078e0202 */
[----:B------:R-:W2:Y:S02]  /*1580*/  SYNCS.PHASECHK.TRANS64.TRYWAIT P0, [R2+URZ+0xe0], R3 ;  /* 0x0000e003020075a7 */ /* 0x000ea400080011ff */
[----:B--2---:R-:W-:Y:S05]  /*1590*/  @!P0 BRA `(.L_x_19) ;  /* 0x0000007400bc8947 */ /* 0x004fea0003800000 */
.L_x_129:
[----:B------:R-:W-:Y:S01]  /*15a0*/  VIADD R12, R12, 0x1 ;  /* 0x000000010c0c7836 */ /* 0x000fe20000000000 */
[----:B------:R2:W-:Y:S04]  /*15b0*/  SYNCS.ARRIVE.TRANS64.A1T0 RZ, [R2+URZ+0xd0], RZ ;  /* 0x0000d0ff02ff79a7 */ /* 0x0005e800081000ff */
[----:B------:R-:W-:-:S04]  /*15c0*/  ISETP.NE.AND P0, PT, R12, 0x2, PT ;  /* 0x000000020c00780c */ /* 0x000fc80003f05270 */
[----:B------:R-:W-:Y:S02]  /*15d0*/  SEL R12, R12, RZ, P0 ;  /* 0x000000ff0c0c7207 */ /* 0x000fe40000000000 */
[----:B--2---:R-:W-:-:S04]  /*15e0*/  SEL R2, RZ, 0x1, P0 ;  /* 0x00000001ff027807 */ /* 0x004fc80000000000 */
[----:B------:R-:W-:-:S07]  /*15f0*/  LOP3.LUT R11, R11, R2, RZ, 0x3c, !PT ;  /* 0x000000020b0b7212 */ /* 0x000fce00078e3cff */
.L_x_18:
[----:B------:R-:W-:Y:S01]  /*1600*/  UMOV UR4, 0x400 ;  /* 0x0000040000047882 */ /* 0x000fe20000000000 */
[----:B------:R-:W-:Y:S01]  /*1610*/  SHF.L.U32 R2, R17, 0x1f, RZ ;  /* 0x0000001f11027819 */ /* 0x000fe200000006ff */
[----:B-1----:R-:W-:Y:S01]  /*1620*/  ULEA UR4, UR37, UR4, 0x18 ;  /* 0x0000000425047291 */ /* 0x002fe2000f8ec0ff */
[----:B------:R-:W-:Y:S01]  /*1630*/  R2UR UR34, R15 ;  /* 0x000000000f2272ca */ /* 0x000fe200000e0000 */
[----:B------:R-:W-:Y:S01]  /*1640*/  UISETP.GE.U32.AND UP0, UPT, UR13, 0x7f, UPT ;  /* 0x0000007f0d00788c */ /* 0x000fe2000bf06070 */
[----:B------:R-:W-:Y:S01]  /*1650*/  R2UR UR18, R14 ;  /* 0x000000000e1272ca */ /* 0x000fe200000e0000 */
[----:B------:R-:W-:Y:S01]  /*1660*/  ULEA UR8, UR6, UR4, 0x3 ;  /* 0x0000000406087291 */ /* 0x000fe2000f8e18ff */
[----:B------:R-:W-:-:S08]  /*1670*/  UMOV UR21, URZ ;  /* 0x000000ff00157c82 */ /* 0x000fd00008000000 */
[----:B------:R1:W2:Y:S01]  /*1680*/  SYNCS.PHASECHK.TRANS64.TRYWAIT P0, [UR8+0x10], R2 ;  /* 0x00001002ff0075a7 */ /* 0x0002a20008001108 */
[----:B------:R-:W-:Y:S02]  /*1690*/  USHF.L.U32 UR34, UR34, 0x7, URZ ;  /* 0x0000000722227899 */ /* 0x000fe400080006ff */
[----:B------:R-:W-:Y:S01]  /*16a0*/  USHF.L.U32 UR18, UR18, 0x7, URZ ;  /* 0x0000000712127899 */ /* 0x000fe200080006ff */
[----:B------:R-:W-:Y:S11]  /*16b0*/  BRA.U !UP0, `(.L_x_20) ;  /* 0x0000000108d47547 */ /* 0x000ff6000b800000 */
[----:B------:R-:W-:Y:S02]  /*16c0*/  UIADD3 UR26, UPT, UPT, UR34, 0x40, URZ ;  /* 0x00000040221a7890 */ /* 0x000fe4000fffe0ff */
[----:B------:R-:W-:Y:S01]  /*16d0*/  UIADD3 UR10, UPT, UPT, UR18, 0x40, URZ ;  /* 0x00000040120a7890 */ /* 0x000fe2000fffe0ff */
[----:B------:R-:W-:Y:S01]  /*16e0*/  UMOV UR29, URZ ;  /* 0x000000ff001d7c82 */ /* 0x000fe20008000000 */
[----:B------:R-:W-:-:S10]  /*16f0*/  UMOV UR42, UR6 ;  /* 0x00000006002a7c82 */ /* 0x000fd40008000000 */
.L_x_25:
[----:B-1----:R-:W-:Y:S01]  /*1700*/  ULEA UR33, UR42, UR4, 0x3 ;  /* 0x000000042a217291 */ /* 0x002fe2000f8e18ff */
[----:B--2---:R-:W-:Y:S01]  /*1710*/  @!P5 MOV R3, 0x8000 ;  /* 0x000080000003d802 */ /* 0x004fe20000000f00 */
[----:B--2---:R-:W-:Y:S10]  /*1720*/  @P0 BRA `(.L_x_21) ;  /* 0x00000000000c0947 */ /* 0x004ff40003800000 */
[----:B------:R-:W-:-:S04]  /*1730*/  SHF.L.U32 R4, R17, 0x1f, RZ ;  /* 0x0000001f11047819 */ /* 0x000fc800000006ff */
[----:B------:R-:W2:Y:S02]  /*1740*/  SYNCS.PHASECHK.TRANS64.TRYWAIT P0, [UR33+0x10], R4 ;  /* 0x00001004ff0075a7 */ /* 0x000ea40008001121 */
[----:B--2---:R-:W-:Y:S05]  /*1750*/  @!P0 BRA `(.L_x_22) ;  /* 0x0000007400608947 */ /* 0x004fea0003800000 */
.L_x_21:
[----:B------:R2:W-:Y:S01]  /*1760*/  @!P5 SYNCS.ARRIVE.TRANS64 RZ, [UR33], R3 ;  /* 0x00000003ffffd9a7 */ /* 0x0005e20008000021 */
[----:B------:R-:W-:Y:S04]  /*1770*/  BSSY.RECONVERGENT B0, `(.L_x_23) ;  /* 0x0000003000007945 */ /* 0x000fe80003800200 */
[----:B------:R-:W-:Y:S05]  /*1780*/  @P4 BRA `(.L_x_24) ;  /* 0x0000000000044947 */ /* 0x000fea0003800000 */
[----:B------:R-:W-:Y:S05]  /*1790*/  BPT.TRAP 0x1 ;  /* 0x000000040000795c */ /* 0x000fea0000300000 */
.L_x_24:
[----:B------:R-:W-:Y:S05]  /*17a0*/  BSYNC.RECONVERGENT B0 ;  /* 0x0000000000007941 */ /* 0x000fea0003800200 */
.L_x_23:
[----:B------:R-:W-:Y:S02]  /*17b0*/  UIADD3 UR6, UPT, UPT, UR42, 0x1, URZ ;  /* 0x000000012a067890 */ /* 0x000fe4000fffe0ff */
[----:B------:R-:W-:Y:S02]  /*17c0*/  UIADD3 UR40, UP1, UPT, UR22, 0x80, URZ ;  /* 0x0000008016287890 */ /* 0x000fe4000ff3e0ff */
[----:B------:R-:W-:Y:S02]  /*17d0*/  UISETP.NE.AND UP0, UPT, UR6, 0x2, UPT ;  /* 0x000000020600788c */ /* 0x000fe4000bf05270 */
[----:B------:R-:W-:Y:S02]  /*17e0*/  USHF.L.U32 UR35, UR29, 0x6, URZ ;  /* 0x000000061d237899 */ /* 0x000fe400080006ff */
[----:B------:R-:W-:Y:S02]  /*17f0*/  USEL UR9, URZ, 0x1, UP0 ;  /* 0x00000001ff097887 */ /* 0x000fe40008000000 */
[----:B------:R-:W-:-:S02]  /*1800*/  USEL UR6, UR6, URZ, UP0 ;  /* 0x000000ff06067287 */ /* 0x000fc40008000000 */
[----:B------:R-:W-:Y:S02]  /*1810*/  UIADD3 UR38, UP0, UPT, UR22, 0x180, URZ ;  /* 0x0000018016267890 */ /* 0x000fe4000ff1e0ff */
[----:B------:R-:W-:Y:S01]  /*1820*/  ULEA UR8, UR6, UR4, 0x3 ;  /* 0x0000000406087291 */ /* 0x000fe2000f8e18ff */
[----:B------:R-:W-:Y:S01]  /*1830*/  LOP3.LUT R17, R17, UR9, RZ, 0x3c, !PT ;  /* 0x0000000911117c12 */ /* 0x000fe2000f8e3cff */
[----:B------:R-:W-:Y:S02]  /*1840*/  UIADD3.X UR41, UPT, UPT, URZ, UR23, URZ, UP1, !UPT ;  /* 0x00000017ff297290 */ /* 0x000fe40008ffe4ff */
[----:B------:R-:W-:Y:S01]  /*1850*/  UIADD3.X UR39, UPT, UPT, URZ, UR23, URZ, UP0, !UPT ;  /* 0x00000017ff277290 */ /* 0x000fe200087fe4ff */
[----:B-1----:R-:W-:Y:S01]  /*1860*/  SHF.L.U32 R2, R17, 0x1f, RZ ;  /* 0x0000001f11027819 */ /* 0x002fe200000006ff */
[----:B------:R-:W-:Y:S01]  /*1870*/  UMOV UR30, 0x0 ;  /* 0x00000000001e7882 */ /* 0x000fe20000000000 */
[----:B------:R-:W-:Y:S01]  /*1880*/  UMOV UR31, 0x10000000 ;  /* 0x10000000001f7882 */ /* 0x000fe20000000000 */
[----:B------:R-:W-:Y:S01]  /*1890*/  UMOV UR25, UR33 ;  /* 0x0000002100197c82 */ /* 0x000fe20008000000 */
[----:B------:R1:W1:Y:S01]  /*18a0*/  SYNCS.PHASECHK.TRANS64.TRYWAIT P0, [UR8+0x10], R2 ;  /* 0x00001002ff0075a7 */ /* 0x0002620008001108 */
[----:B------:R-:W-:Y:S01]  /*18b0*/  ULEA UR8, UR42, UR4, 0xe ;  /* 0x000000042a087291 */ /* 0x000fe2000f8e70ff */
[----:B------:R-:W-:Y:S01]  /*18c0*/  UMOV UR28, UR36 ;  /* 0x00000024001c7c82 */ /* 0x000fe20008000000 */
[----:B------:R-:W-:-:S02]  /*18d0*/  UMOV UR27, UR35 ;  /* 0x00000023001b7c82 */ /* 0x000fc40008000000 */
[----:B------:R-:W-:Y:S02]  /*18e0*/  UIADD3 UR32, UPT, UPT, UR8, 0x8400, URZ ;  /* 0x0000840008207890 */ /* 0x000fe4000fffe0ff */
[----:B------:R-:W-:Y:S02]  /*18f0*/  UIADD3 UR24, UPT, UPT, UR8, 0xa400, URZ ;  /* 0x0000a40008187890 */ /* 0x000fe4000fffe0ff */
[----:B------:R-:W-:Y:S02]  /*1900*/  UIADD3 UR16, UPT, UPT, UR8, 0x10400, URZ ;  /* 0x0001040008107890 */ /* 0x000fe4000fffe0ff */
[----:B------:R-:W-:Y:S01]  /*1910*/  UIADD3 UR8, UPT, UPT, UR8, 0x12400, URZ ;  /* 0x0001240008087890 */ /* 0x000fe2000fffe0ff */
[----:B------:R-:W-:Y:S01]  /*1920*/  UMOV UR17, UR33 ;  /* 0x0000002100117c82 */ /* 0x000fe20008000000 */
[----:B------:R-:W-:Y:S01]  /*1930*/  UMOV UR20, UR36 ;  /* 0x0000002400147c82 */ /* 0x000fe20008000000 */
[----:B------:R-:W-:Y:S01]  /*1940*/  UMOV UR19, UR35 ;  /* 0x0000002300137c82 */ /* 0x000fe20008000000 */
[----:B------:R1:W-:Y:S01]  /*1950*/  UTMALDG.3D [UR32], [UR40], desc[UR30] ;  /* 0x00001e20280075b4 */ /* 0x0003e20008011000 */
[----:B------:R-:W-:Y:S01]  /*1960*/  UMOV UR12, UR36 ;  /* 0x00000024000c7c82 */ /* 0x000fe20008000000 */
[----:B------:R-:W-:Y:S01]  /*1970*/  UMOV UR9, UR33 ;  /* 0x0000002100097c82 */ /* 0x000fe20008000000 */
[----:B------:R-:W-:Y:S01]  /*1980*/  UMOV UR11, UR35 ;  /* 0x00000023000b7c82 */ /* 0x000fe20008000000 */
[----:B------:R-:W-:Y:S01]  /*1990*/  UIADD3 UR29, UPT, UPT, UR29, 0x1, URZ ;  /* 0x000000011d1d7890 */ /* 0x000fe2000fffe0ff */
[----:B------:R-:W-:Y:S01]  /*19a0*/  UMOV UR21, UR5 ;  /* 0x0000000500157c82 */ /* 0x000fe20008000000 */
[----:B------:R-:W-:Y:S01]  /*19b0*/  UMOV UR42, UR6 ;  /* 0x00000006002a7c82 */ /* 0x000fe20008000000 */
[----:B------:R1:W-:Y:S01]  /*19c0*/  UTMALDG.3D [UR24], [UR40], desc[UR30] ;  /* 0x00001e18280075b4 */ /* 0x0003e20008011000 */
[----:B------:R-:W-:Y:S01]  /*19d0*/  UISETP.NE.AND UP0, UPT, UR29, UR5, UPT ;  /* 0x000000051d00728c */ /* 0x000fe2000bf05270 */
[----:B------:R1:W-:Y:S01]  /*19e0*/  UTMALDG.3D [UR16], [UR38], desc[UR30] ;  /* 0x00001e10260075b4 */ /* 0x0003e20008011000 */
[----:B------:R1:W-:Y:S07]  /*19f0*/  UTMALDG.3D [UR8], [UR38], desc[UR30] ;  /* 0x00001e08260075b4 */ /* 0x0003ee0008011000 */
[----:B------:R-:W-:Y:S05]  /*1a00*/  BRA.U UP0, `(.L_x_25) ;  /* 0xfffffffd003c7547 */ /* 0x000fea000b83ffff */
.L_x_20:
[----:B-1----:R-:W-:Y:S01]  /*1a10*/  ULEA UR8, UR6, UR4, 0x3 ;  /* 0x0000000406087291 */ /* 0x002fe2000f8e18ff */
[----:B------:R-:W-:Y:S01]  /*1a20*/  SHF.L.U32 R2, R17, 0x1f, RZ ;  /* 0x0000001f11027819 */ /* 0x000fe200000006ff */
[----:B------:R-:W-:Y:S01]  /*1a30*/  @!P1 SYNCS.ARRIVE.TRANS64.A1T0 RZ, [UR4+0x68], RZ ;  /* 0x000068ffffff99a7 */ /* 0x000fe20008100004 */
[----:B------:R-:W-:-:S06]  /*1a40*/  UISETP.GT.AND UP0, UPT, UR15, UR14, UPT ;  /* 0x0000000e0f00728c */ /* 0x000fcc000bf04270 */
[----:B--2---:R1:W2:Y:S03]  /*1a50*/  SYNCS.PHASECHK.TRANS64.TRYWAIT P0, [UR8+0x10], R2 ;  /* 0x00001002ff0075a7 */ /* 0x0042a60008001108 */
[----:B------:R-:W-:Y:S05]  /*1a60*/  BRA.U !UP0, `(.L_x_26) ;  /* 0x0000000108d07547 */ /* 0x000fea000b800000 */
[----:B------:R-:W-:Y:S02]  /*1a70*/  UIADD3 UR29, UPT, UPT, UR7, UR21, URZ ;  /* 0x00000015071d7290 */ /* 0x000fe4000fffe0ff */
[----:B------:R-:W-:Y:S02]  /*1a80*/  UIADD3 UR26, UPT, UPT, UR34, 0x40, URZ ;  /* 0x00000040221a7890 */ /* 0x000fe4000fffe0ff */
[----:B------:R-:W-:Y:S01]  /*1a90*/  UIADD3 UR10, UPT, UPT, UR18, 0x40, URZ ;  /* 0x00000040120a7890 */ /* 0x000fe2000fffe0ff */
[----:B------:R-:W-:-:S11]  /*1aa0*/  UMOV UR42, UR6 ;  /* 0x00000006002a7c82 */ /* 0x000fd60008000000 */
.L_x_31:
[----:B-1----:R-:W-:Y:S01]  /*1ab0*/  ULEA UR33, UR42, UR4, 0x3 ;  /* 0x000000042a217291 */ /* 0x002fe2000f8e18ff */
[----:B--2---:R-:W-:Y:S01]  /*1ac0*/  @!P5 MOV R3, 0x8000 ;  /* 0x000080000003d802 */ /* 0x004fe20000000f00 */
[----:B--2---:R-:W-:Y:S10]  /*1ad0*/  @P0 BRA `(.L_x_27) ;  /* 0x00000000000c0947 */ /* 0x004ff40003800000 */
[----:B------:R-:W-:-:S04]  /*1ae0*/  SHF.L.U32 R4, R17, 0x1f, RZ ;  /* 0x0000001f11047819 */ /* 0x000fc800000006ff */
[----:B------:R-:W2:Y:S02]  /*1af0*/  SYNCS.PHASECHK.TRANS64.TRYWAIT P0, [UR33+0x10], R4 ;  /* 0x00001004ff0075a7 */ /* 0x000ea40008001121 */
[----:B--2---:R-:W-:Y:S05]  /*1b00*/  @!P0 BRA `(.L_x_28) ;  /* 0x00000070008c8947 */ /* 0x004fea0003800000 */
.L_x_27:
[----:B------:R2:W-:Y:S01]  /*1b10*/  @!P5 SYNCS.ARRIVE.TRANS64 RZ, [UR33], R3 ;  /* 0x00000003ffffd9a7 */ /* 0x0005e20008000021 */
[----:B------:R-:W-:Y:S04]  /*1b20*/  BSSY.RECONVERGENT B0, `(.L_x_29) ;  /* 0x0000003000007945 */ /* 0x000fe80003800200 */
[----:B------:R-:W-:Y:S05]  /*1b30*/  @P4 BRA `(.L_x_30) ;  /* 0x0000000000044947 */ /* 0x000fea0003800000 */
[----:B------:R-:W-:Y:S05]  /*1b40*/  BPT.TRAP 0x1 ;  /* 0x000000040000795c */ /* 0x000fea0000300000 */
.L_x_30:
[----:B------:R-:W-:Y:S05]  /*1b50*/  BSYNC.RECONVERGENT B0 ;  /* 0x0000000000007941 */ /* 0x000fea0003800200 */
.L_x_29:
        /* <DEDUP_REMOVED lines=32> */
[----:B------:R1:W-:Y:S02]  /*1d60*/  UTMALDG.3D [UR24], [UR40], desc[UR30] ;  /* 0x00001e18280075b4 */ /* 0x0003e40008011000 */
[----:B------:R-:W-:Y:S01]  /*1d70*/  UISETP.NE.AND UP0, UPT, UR21, UR29, UPT ;  /* 0x0000001d1500728c */ /* 0x000fe2000bf05270 */
[----:B------:R1:W-:Y:S01]  /*1d80*/  UTMALDG.3D [UR16], [UR38], desc[UR30] ;  /* 0x00001e10260075b4 */ /* 0x0003e20008011000 */
[----:B------:R1:W-:Y:S07]  /*1d90*/  UTMALDG.3D [UR8], [UR38], desc[UR30] ;  /* 0x00001e08260075b4 */ /* 0x0003ee0008011000 */
[----:B------:R-:W-:Y:S05]  /*1da0*/  BRA.U UP0, `(.L_x_31) ;  /* 0xfffffffd00407547 */ /* 0x000fea000b83ffff */
.L_x_26:
[C---:B-1----:R-:W-:Y:S01]  /*1db0*/  LEA R2, R16.reuse, UR4, 0x3 ;  /* 0x0000000410027c11 */ /* 0x042fe2000f8e18ff */
[----:B------:R-:W-:Y:S01]  /*1dc0*/  NOP ;  /* 0x0000000000007918 */ /* 0x000fe20000000000 */
[----:B--2---:R-:W-:Y:S02]  /*1dd0*/  SHF.L.U32 R3, R13, 0x1f, RZ ;  /* 0x0000001f0d037819 */ /* 0x004fe400000006ff */
[----:B------:R-:W-:Y:S02]  /*1de0*/  LEA R4, R16, UR4, 0x4 ;  /* 0x0000000410047c11 */ /* 0x000fe4000f8e20ff */
[----:B------:R-:W1:Y:S02]  /*1df0*/  SYNCS.PHASECHK.TRANS64.TRYWAIT P0, [R2+URZ+0x70], R3 ;  /* 0x00007003020075a7 */ /* 0x000e6400080011ff */
[----:B-1----:R-:W-:Y:S05]  /*1e00*/  @!P0 BRA `(.L_x_32) ;  /* 0x0000006c00e48947 */ /* 0x002fea0003800000 */
.L_x_132:
[----:B------:R-:W2:Y:S01]  /*1e10*/  LDS.128 R4, [R4+0x100] ;  /* 0x0001000004047984 */ /* 0x000ea20000000c00 */
[----:B---3--:R-:W-:Y:S01]  /*1e20*/  ISETP.GE.AND P0, PT, R40, 0x1, PT ;  /* 0x000000012800780c */ /* 0x008fe20003f06270 */
[----:B-1----:R-:W-:Y:S01]  /*1e30*/  VIADD R2, R2, 0x80 ;  /* 0x0000008002027836 */ /* 0x002fe20000000000 */
[----:B------:R-:W-:Y:S01]  /*1e40*/  @!PT LDS RZ, [RZ] ;  /* 0x00000000fffff984 */ /* 0x000fe20000000800 */
[----:B------:R-:W-:Y:S01]  /*1e50*/  @!PT LDS RZ, [RZ] ;  /* 0x00000000fffff984 */ /* 0x000fe20000000800 */
[----:B------:R-:W-:Y:S01]  /*1e60*/  @!PT LDS RZ, [RZ] ;  /* 0x00000000fffff984 */ /* 0x000fe20000000800 */
[----:B------:R-:W-:Y:S01]  /*1e70*/  @!PT LDS RZ, [RZ] ;  /* 0x00000000fffff984 */ /* 0x000fe20000000800 */
[----:B------:R1:W-:Y:S06]  /*1e80*/  MEMBAR.ALL.CTA ;  /* 0x0000000000007992 */ /* 0x0003ec0000008000 */
[----:B-1----:R-:W1:Y:S01]  /*1e90*/  FENCE.VIEW.ASYNC.S ;  /* 0x00000000000073c6 */ /* 0x002e620000000000 */
[----:B------:R-:W-:-:S04]  /*1ea0*/  PRMT R2, RZ, 0x654, R2 ;  /* 0x00000654ff027816 */ /* 0x000fc80000000002 */
[----:B-1----:R1:W-:Y:S01]  /*1eb0*/  SYNCS.ARRIVE.TRANS64.RED.A1T0 RZ, [R2+URZ], RZ ;  /* 0x000000ff02ff79a7 */ /* 0x0023e200081004ff */
[----:B--2---:R-:W-:-:S13]  /*1ec0*/  LOP3.LUT P2, RZ, R6, 0x1, RZ, 0xc0, !PT ;  /* 0x0000000106ff7812 */ /* 0x004fda000784c0ff */
[----:B------:R-:W-:Y:S01]  /*1ed0*/  @P2 SHF.R.U32.HI R3, RZ, 0x10, R5 ;  /* 0x00000010ff032819 */ /* 0x000fe20000011605 */
[----:B------:R-:W-:Y:S01]  /*1ee0*/  VOTEU.ANY UP0, P2 ;  /* 0x0000000000ff7886 */ /* 0x000fe20001000100 */
[----:B------:R-:W-:Y:S02]  /*1ef0*/  @P2 MOV R10, R4 ;  /* 0x00000004000a2202 */ /* 0x000fe40000000f00 */
[----:B------:R-:W-:Y:S02]  /*1f00*/  @P2 R2UR.BROADCAST UR8, R3 ;  /* 0x00000000030822ca */ /* 0x000fe400008e0000 */
[----:B------:R-:W-:-:S11]  /*1f10*/  @P2 LOP3.LUT R9, R5, 0xffff, RZ, 0xc0, !PT ;  /* 0x0000ffff05092812 */ /* 0x000fd600078ec0ff */
[----:B------:R-:W-:Y:S01]  /*1f20*/  @UP0 UMOV UR36, UR8 ;  /* 0x0000000800240c82 */ /* 0x000fe20008000000 */
[----:B-1----:R-:W-:Y:S05]  /*1f30*/  @!P0 BRA `(.L_x_33) ;  /* 0x0000000000b88947 */ /* 0x002fea0003800000 */
[----:B------:R-:W4:Y:S01]  /*1f40*/  LDC.64 R4, c[0x0][0xb18] ;  /* 0x0002c600ff047b82 */ /* 0x000f220000000a00 */
[----:B------:R-:W-:-:S07]  /*1f50*/  ISETP.NE.AND P3, PT, R40, 0x1, PT ;  /* 0x000000012800780c */ /* 0x000fce0003f65270 */
[----:B------:R-:W1:Y:S08]  /*1f60*/  LDC.64 R6, c[0x0][0xb10] ;  /* 0x0002c400ff067b82 */ /* 0x000e700000000a00 */
[----:B------:R-:W2:Y:S08]  /*1f70*/  LDC R14, c[0x0][0xb20] ;  /* 0x0002c800ff0e7b82 */ /* 0x000eb00000000800 */
[----:B------:R-:W3:Y:S01]  /*1f80*/  LDC R15, c[0x0][0xb0c] ;  /* 0x0002c300ff0f7b82 */ /* 0x000ee20000000800 */
[----:B----4-:R-:W-:Y:S01]  /*1f90*/  IMAD.HI.U32 R19, R0, R5, RZ ;  /* 0x0000000500137227 */ /* 0x010fe200078e00ff */
[----:B------:R-:W-:-:S03]  /*1fa0*/  ISETP.NE.AND P0, PT, R4, 0x1, PT ;  /* 0x000000010400780c */ /* 0x000fc60003f05270 */
[----:B------:R-:W-:-:S03]  /*1fb0*/  IMAD.HI.U32 R5, R9, R5, RZ ;  /* 0x0000000509057227 */ /* 0x000fc600078e00ff */
[----:B------:R-:W4:Y:S01]  /*1fc0*/  LDC.64 R2, c[0x0][0xb28] ;  /* 0x0002ca00ff027b82 */ /* 0x000f220000000a00 */
[----:B-1----:R-:W-:-:S04]  /*1fd0*/  IMAD.HI.U32 R20, R8, R6, RZ ;  /* 0x0000000608147227 */ /* 0x002fc800078e00ff */
[----:B------:R-:W-:Y:S01]  /*1fe0*/  IMAD.HI.U32 R21, R10, R6, RZ ;  /* 0x000000060a157227 */ /* 0x000fe200078e00ff */
[----:B------:R-:W-:Y:S02]  /*1ff0*/  SHF.R.U32.HI R20, RZ, R7, R20 ;  /* 0x00000007ff147219 */ /* 0x000fe40000011614 */
[-C--:B--2---:R-:W-:Y:S02]  /*2000*/  SHF.R.U32.HI R19, RZ, R14.reuse, R19 ;  /* 0x0000000eff137219 */ /* 0x084fe40000011613 */
[----:B------:R-:W-:Y:S02]  /*2010*/  SHF.R.U32.HI R5, RZ, R14, R5 ;  /* 0x0000000eff057219 */ /* 0x000fe40000011605 */
[----:B------:R-:W-:Y:S02]  /*2020*/  SEL R19, R0, R19, !P0 ;  /* 0x0000001300137207 */ /* 0x000fe40004000000 */
[----:B------:R-:W-:Y:S02]  /*2030*/  SHF.R.U32.HI R21, RZ, R7, R21 ;  /* 0x00000007ff157219 */ /* 0x000fe40000011615 */
[----:B---3--:R-:W-:-:S02]  /*2040*/  ISETP.NE.AND P1, PT, R15, 0x1, PT ;  /* 0x000000010f00780c */ /* 0x008fc40003f25270 */
[----:B------:R-:W-:Y:S02]  /*2050*/  SEL R5, R9, R5, !P0 ;  /* 0x0000000509057207 */ /* 0x000fe40004000000 */
[----:B------:R-:W-:Y:S02]  /*2060*/  SEL R20, R8, R20, !P1 ;  /* 0x0000001408147207 */ /* 0x000fe40004800000 */
[----:B------:R-:W-:Y:S01]  /*2070*/  SEL R21, R10, R21, !P1 ;  /* 0x000000150a157207 */ /* 0x000fe20004800000 */
[----:B----4-:R-:W-:-:S04]  /*2080*/  IMAD.HI.U32 R18, R19, R2, RZ ;  /* 0x0000000213127227 */ /* 0x010fc800078e00ff */
        /* <DEDUP_REMOVED lines=10> */
[----:B------:R-:W-:-:S04]  /*2130*/  @!P0 IMAD.HI.U32 R7, R21, R2, RZ ;  /* 0x0000000215078227 */ /* 0x000fc800078e00ff */
[----:B------:R-:W-:Y:S01]  /*2140*/  IMAD.MOV R2, RZ, RZ, -R6 ;  /* 0x000000ffff027224 */ /* 0x000fe200078e0a06 */
[----:B------:R-:W-:Y:S02]  /*2150*/  @!P0 SHF.R.U32.HI R3, RZ, R3, R7 ;  /* 0x00000003ff038219 */ /* 0x000fe40000011607 */
[----:B------:R-:W-:Y:S01]  /*2160*/  IADD3 R7, PT, PT, -R5, RZ, RZ ;  /* 0x000000ff05077210 */ /* 0x000fe20007ffe1ff */
[----:B------:R-:W-:Y:S01]  /*2170*/  IMAD R2, R40, R2, R5 ;  /* 0x0000000228027224 */ /* 0x000fe200078e0205 */
        /* <DEDUP_REMOVED lines=10> */
.L_x_33:
[----:B------:R-:W1:Y:S02]  /*2220*/  LDCU UR8, c[0x0][0xb30] ;  /* 0x00016600ff0877ac */ /* 0x000e640008000800 */
[----:B-1----:R-:W-:-:S09]  /*2230*/  UISETP.NE.AND UP0, UPT, UR8, 0x1, UPT ;  /* 0x000000010800788c */ /* 0x002fd2000bf05270 */
[----:B------:R-:W-:Y:S05]  /*2240*/  BRA.U UP0, `(.L_x_34) ;  /* 0x0000000100407547 */ /* 0x000fea000b800000 */
[----:B------:R-:W1:Y:S08]  /*2250*/  LDC.64 R4, c[0x0][0xb10] ;  /* 0x0002c400ff047b82 */ /* 0x000e700000000a00 */
[----:B------:R-:W2:Y:S08]  /*2260*/  LDC.64 R2, c[0x0][0xb18] ;  /* 0x0002c600ff027b82 */ /* 0x000eb00000000a00 */
[----:B------:R-:W3:Y:S08]  /*2270*/  LDC R6, c[0x0][0xb20] ;  /* 0x0002c800ff067b82 */ /* 0x000ef00000000800 */
[----:B------:R-:W4:Y:S01]  /*2280*/  LDC R7, c[0x0][0xb0c] ;  /* 0x0002c300ff077b82 */ /* 0x000f220000000800 */
[----:B-1----:R-:W-:-:S05]  /*2290*/  IMAD.HI.U32 R4, R10, R4, RZ ;  /* 0x000000040a047227 */ /* 0x002fca00078e00ff */
[----:B------:R-:W-:Y:S01]  /*22a0*/  SHF.R.U32.HI R4, RZ, R5, R4 ;  /* 0x00000005ff047219 */ /* 0x000fe20000011604 */
[----:B--2---:R-:W-:Y:S01]  /*22b0*/  IMAD.HI.U32 R3, R9, R3, RZ ;  /* 0x0000000309037227 */ /* 0x004fe200078e00ff */
[----:B------:R-:W-:-:S04]  /*22c0*/  ISETP.NE.AND P0, PT, R2, 0x1, PT ;  /* 0x000000010200780c */ /* 0x000fc80003f05270 */
[----:B---3--:R-:W-:-:S04]  /*22d0*/  SHF.R.U32.HI R3, RZ, R6, R3 ;  /* 0x00000006ff037219 */ /* 0x008fc80000011603 */
[----:B------:R-:W-:Y:S02]  /*22e0*/  SEL R3, R9, R3, !P0 ;  /* 0x0000000309037207 */ /* 0x000fe40004000000 */
[----:B----4-:R-:W-:-:S04]  /*22f0*/  ISETP.NE.AND P1, PT, R7, 0x1, PT ;  /* 0x000000010700780c */ /* 0x010fc80003f25270 */
[----:B------:R-:W-:-:S05]  /*2300*/  SEL R4, R10, R4, !P1 ;  /* 0x000000040a047207 */ /* 0x000fca0004800000 */
[----:B------:R-:W-:Y:S02]  /*2310*/  IMAD.IADD R5, R3, 0x1, -R4 ;  /* 0x0000000103057824 */ /* 0x000fe400078e0a04 */
[----:B------:R-:W-:Y:S02]  /*2320*/  IMAD.IADD R3, R4, 0x1, -R3 ;  /* 0x0000000104037824 */ /* 0x000fe400078e0a03 */
[----:B------:R-:W-:Y:S02]  /*2330*/  IMAD R10, R5, R7, R10 ;  /* 0x00000007050a7224 */ /* 0x000fe400078e020a */
[----:B------:R-:W-:-:S07]  /*2340*/  IMAD R9, R3, R2, R9 ;  /* 0x0000000203097224 */ /* 0x000fce00078e0209 */
.L_x_34:
[----:B------:R-:W-:Y:S01]  /*2350*/  VIADD R16, R16, 0x1 ;  /* 0x0000000110107836 */ /* 0x000fe20000000000 */
[----:B------:R-:W-:Y:S01]  /*2360*/  PLOP3.LUT P1, PT, PT, PT, PT, 0x80, 0x8 ;  /* 0x000000000008781c */ /* 0x000fe20003f2f070 */
[----:B------:R-:W-:Y:S02]  /*2370*/  IMAD.IADD R15, R10, 0x1, R87 ;  /* 0x000000010a0f7824 */ /* 0x000fe400078e0257 */
[----:B------:R-:W-:Y:S01]  /*2380*/  IMAD.IADD R14, R9, 0x1, R86 ;  /* 0x00000001090e7824 */ /* 0x000fe200078e0256 */
[----:B------:R-:W-:-:S04]  /*2390*/  ISETP.NE.AND P0, PT, R16, 0x2, PT ;  /* 0x000000021000780c */ /* 0x000fc80003f05270 */
[----:B------:R-:W-:Y:S02]  /*23a0*/  SEL R2, RZ, 0x1, P0 ;  /* 0x00000001ff027807 */ /* 0x000fe40000000000 */
[----:B------:R-:W-:Y:S02]  /*23b0*/  SEL R16, R16, RZ, P0 ;  /* 0x000000ff10107207 */ /* 0x000fe40000000000 */
[----:B------:R-:W-:Y:S01]  /*23c0*/  LOP3.LUT R13, R13, R2, RZ, 0x3c, !PT ;  /* 0x000000020d0d7212 */ /* 0x000fe200078e3cff */
[----:B------:R-:W-:Y:S06]  /*23d0*/  @P2 BRA `(.L_x_35) ;  /* 0xfffffff000482947 */ /* 0x000fec000383ffff */
[----:B------:R-:W-:Y:S01]  /*23e0*/  UIADD3 UR5, UPT, UPT, UR4, 0x10, URZ ;  /* 0x0000001004057890 */ /* 0x000fe2000fffe0ff */
[----:B------:R-:W-:-:S03]  /*23f0*/  SHF.L.U32 R2, R17, 0x1f, RZ ;  /* 0x0000001f11027819 */ /* 0x000fc600000006ff */
[----:B------:R-:W-:-:S09]  /*2400*/  ULEA UR4, UR6, UR5, 0x3 ;  /* 0x0000000506047291 */ /* 0x000fd2000f8e18ff */
[----:B------:R-:W1:Y:S02]  /*2410*/  SYNCS.PHASECHK.TRANS64.TRYWAIT P0, [UR4], R2 ;  /* 0x00000002ff0075a7 */ /* 0x000e640008001104 */
[----:B-1----:R-:W-:Y:S05]  /*2420*/  @!P0 BRA `(.L_x_36) ;  /* 0x0000006800708947 */ /* 0x002fea0003800000 */
.L_x_134:
[----:B------:R-:W-:-:S04]  /*2430*/  UIADD3 UR6, UPT, UPT, UR6, 0x1, URZ ;  /* 0x0000000106067890 */ /* 0x000fc8000fffe0ff */
[----:B------:R-:W-:-:S04]  /*2440*/  UISETP.NE.AND UP0, UPT, UR6, 0x2, UPT ;  /* 0x000000020600788c */ /* 0x000fc8000bf05270 */
[----:B------:R-:W-:Y:S02]  /*2450*/  USEL UR4, URZ, 0x1, UP0 ;  /* 0x00000001ff047887 */ /* 0x000fe40008000000 */
[----:B------:R-:W-:-:S04]  /*2460*/  USEL UR6, UR6, URZ, UP0 ;  /* 0x000000ff06067287 */ /* 0x000fc80008000000 */
[----:B------:R-:W-:Y:S01]  /*2470*/  ULEA UR6, UR6, UR5, 0x3 ;  /* 0x0000000506067291 */ /* 0x000fe2000f8e18ff */
[----:B-1----:R-:W-:-:S04]  /*2480*/  LOP3.LUT R2, R17, UR4, RZ, 0x3c, !PT ;  /* 0x0000000411027c12 */ /* 0x002fc8000f8e3cff */
[----:B------:R-:W-:Y:S01]  /*2490*/  SHF.L.U32 R2, R2, 0x1f, RZ ;  /* 0x0000001f02027819 */ /* 0x000fe200000006ff */
[----:B----4-:R-:W-:-:S07]  /*24a0*/  IMAD.U32 R0, RZ, RZ, UR6 ;  /* 0x00000006ff007e24 */ /* 0x010fce000f8e00ff */
.L_x_37:
[----:B-1----:R1:W2:Y:S02]  /*24b0*/  SYNCS.PHASECHK.TRANS64.TRYWAIT P0, [R0+URZ], R2 ;  /* 0x00000002000075a7 */ /* 0x0022a400080011ff */
[----:B--2---:R-:W-:Y:S05]  /*24c0*/  @!P0 NANOSLEEP.SYNCS 0x989680 ;  /* 0x009896800000895d */ /* 0x004fea0003900000 */
[----:B------:R-:W2:Y:S02]  /*24d0*/  @!P0 SYNCS.PHASECHK.TRANS64 P0, [R0+URZ], R2 ;  /* 0x00000002000085a7 */ /* 0x000ea400080010ff */
[----:B--2---:R-:W-:Y:S05]  /*24e0*/  @P0 EXIT ;  /* 0x000000000000094d */ /* 0x004fea0003800000 */
[----:B------:R-:W-:Y:S05]  /*24f0*/  BRA `(.L_x_37) ;  /* 0xfffffffc00ec7947 */ /* 0x000fea000383ffff */
.L_x_17:
[----:B------:R-:W-:-:S04]  /*2500*/  UISETP.NE.AND UP1, UPT, UR37, URZ, UPT ;  /* 0x000000ff2500728c */ /* 0x000fc8000bf25270 */
[----:B------:R-:W-:-:S09]  /*2510*/  UISETP.NE.OR UP1, UPT, UR8, 0x1, UP1 ;  /* 0x000000010800788c */ /* 0x000fd20008f25670 */
[----:B------:R-:W-:Y:S05]  /*2520*/  BRA.U UP1, `(.L_x_38) ;  /* 0x0000000501487547 */ /* 0x000fea000b800000 */
[----:B------:R-:W-:Y:S01]  /*2530*/  ISETP.NE.AND P2, PT, R2, RZ, PT ;  /* 0x000000ff0200720c */ /* 0x000fe20003f45270 */
[----:B------:R-:W-:Y:S01]  /*2540*/  IMAD.MOV.U32 R12, RZ, RZ, 0x1 ;  /* 0x00000001ff0c7424 */ /* 0x000fe200078e00ff */
[----:B------:R-:W-:Y:S02]  /*2550*/  CS2R R10, SRZ ;  /* 0x00000000000a7805 */ /* 0x000fe4000001ff00 */
[----:B------:R-:W-:Y:S01]  /*2560*/  CS2R R8, SRZ ;  /* 0x0000000000087805 */ /* 0x000fe2000001ff00 */
[----:B------:R-:W-:Y:S01]  /*2570*/  UMOV UR4, 0x400 ;  /* 0x0000040000047882 */ /* 0x000fe20000000000 */
[----:B------:R-:W-:Y:S01]  /*2580*/  UMOV UR6, URZ ;  /* 0x000000ff00067c82 */ /* 0x000fe20008000000 */
[----:B------:R-:W-:-:S12]  /*2590*/  ULEA UR37, UR37, UR4, 0x18 ;  /* 0x0000000425257291 */ /* 0x000fd8000f8ec0ff */
.L_x_42:
[----:B------:R-:W-:Y:S02]  /*25a0*/  LEA R0, R8, UR37, 0x3 ;  /* 0x0000002508007c11 */ /* 0x000fe4000f8e18ff */
[----:B------:R-:W-:-:S03]  /*25b0*/  SHF.L.U32 R4, R9, 0x1f, RZ ;  /* 0x0000001f09047819 */ /* 0x000fc600000006ff */
[----:B------:R-:W-:Y:S01]  /*25c0*/  VIADD R5, R0, 0xe0 ;  /* 0x000000e000057836 */ /* 0x000fe20000000000 */
[----:B------:R-:W1:Y:S02]  /*25d0*/  SYNCS.PHASECHK.TRANS64.TRYWAIT P0, [R0+URZ+0xd0], R4 ;  /* 0x0000d004000075a7 */ /* 0x000e6400080011ff */
[----:B-1----:R-:W-:Y:S05]  /*25e0*/  @!P0 BRA `(.L_x_39) ;  /* 0x0000006800188947 */ /* 0x002fea0003800000 */
.L_x_135:
[----:B------:R-:W-:Y:S01]  /*25f0*/  ULEA UR5, UR6, UR37, 0x3 ;  /* 0x0000002506057291 */ /* 0x000fe2000f8e18ff */
[----:B-1----:R-:W-:Y:S01]  /*2600*/  PRMT R0, RZ, 0x654, R5 ;  /* 0x00000654ff007816 */ /* 0x002fe20000000005 */
[----:B------:R-:W-:Y:S01]  /*2610*/  @!P2 IMAD.MOV.U32 R4, RZ, RZ, 0x10 ;  /* 0x00000010ff04a424 */ /* 0x000fe200078e00ff */
[----:B------:R-:W-:Y:S01]  /*2620*/  SHF.L.U32 R5, R12, 0x1f, RZ ;  /* 0x0000001f0c057819 */ /* 0x000fe200000006ff */
[----:B------:R-:W-:Y:S01]  /*2630*/  UIADD3 UR4, UPT, UPT, UR5, 0x70, URZ ;  /* 0x0000007005047890 */ /* 0x000fe2000fffe0ff */
[----:B------:R1:W-:Y:S05]  /*2640*/  SYNCS.ARRIVE.TRANS64.RED.A1T0 RZ, [R0+URZ], RZ ;  /* 0x000000ff00ff79a7 */ /* 0x0003ea00081004ff */
[----:B------:R-:W-:Y:S01]  /*2650*/  IMAD.U32 R6, RZ, RZ, UR4 ;  /* 0x00000004ff067e24 */ /* 0x000fe2000f8e00ff */
[----:B------:R-:W2:Y:S04]  /*2660*/  SYNCS.PHASECHK.TRANS64.TRYWAIT P0, [UR5+0x80], R5 ;  /* 0x00008005ff0075a7 */ /* 0x000ea80008001105 */
[----:B------:R-:W-:Y:S01]  /*2670*/  PRMT R6, R2, 0x654, R6 ;  /* 0x0000065402067816 */ /* 0x000fe20000000006 */
[----:B-12---:R-:W-:Y:S06]  /*2680*/  @!P0 BRA `(.L_x_40) ;  /* 0x0000006800048947 */ /* 0x006fec0003800000 */
.L_x_137:
[----:B------:R-:W-:Y:S01]  /*2690*/  ULEA UR4, UR6, UR37, 0x4 ;  /* 0x0000002506047291 */ /* 0x000fe2000f8e20ff */
[----:B------:R-:W-:Y:S01]  /*26a0*/  SEL R3, R6, R3, !P2 ;  /* 0x0000000306037207 */ /* 0x000fe20005000000 */
[----:B------:R-:W-:Y:S01]  /*26b0*/  UIADD3 UR5, UPT, UPT, UR5, 0x70, URZ ;  /* 0x0000007005057890 */ /* 0x000fe2000fffe0ff */
[----:B-1----:R-:W-:Y:S01]  /*26c0*/  LEA R0, R11, UR37, 0x3 ;  /* 0x000000250b007c11 */ /* 0x002fe2000f8e18ff */
[----:B------:R-:W-:Y:S01]  /*26d0*/  UIADD3 UR4, UPT, UPT, UR4, 0x100, URZ ;  /* 0x0000010004047890 */ /* 0x000fe2000fffe0ff */
[----:B------:R1:W-:Y:S01]  /*26e0*/  @!P2 SYNCS.ARRIVE.TRANS64.RED RZ, [R3+URZ], R4 ;  /* 0x0000000403ffa9a7 */ /* 0x0003e200080004ff */
[----:B------:R-:W-:Y:S01]  /*26f0*/  UIADD3 UR6, UPT, UPT, UR6, 0x1, URZ ;  /* 0x0000000106067890 */ /* 0x000fe2000fffe0ff */
[----:B------:R-:W-:-:S03]  /*2700*/  VIADD R8, R8, 0x1 ;  /* 0x0000000108087836 */ /* 0x000fc60000000000 */
[----:B------:R-:W-:Y:S02]  /*2710*/  UISETP.NE.AND UP0, UPT, UR6, 0x2, UPT ;  /* 0x000000020600788c */ /* 0x000fe4000bf05270 */
[----:B------:R-:W-:Y:S01]  /*2720*/  ISETP.NE.AND P0, PT, R8, 0x2, PT ;  /* 0x000000020800780c */ /* 0x000fe20003f05270 */
[----:B------:R-:W-:Y:S06]  /*2730*/  UGETNEXTWORKID.BROADCAST [UR4], [UR5] ;  /* 0x00000000040073ca */ /* 0x000fec0008000100 */
[----:B------:R-:W-:Y:S02]  /*2740*/  USEL UR4, URZ, 0x1, UP0 ;  /* 0x00000001ff047887 */ /* 0x000fe40008000000 */
[----:B------:R-:W-:-:S04]  /*2750*/  USEL UR6, UR6, URZ, UP0 ;  /* 0x000000ff06067287 */ /* 0x000fc80008000000 */
[----:B------:R-:W-:Y:S02]  /*2760*/  LOP3.LUT R12, R12, UR4, RZ, 0x3c, !PT ;  /* 0x000000040c0c7c12 */ /* 0x000fe4000f8e3cff */
[----:B-1----:R-:W-:-:S04]  /*2770*/  SHF.L.U32 R4, R10, 0x1f, RZ ;  /* 0x0000001f0a047819 */ /* 0x002fc800000006ff */
[----:B------:R-:W1:Y:S02]  /*2780*/  SYNCS.PHASECHK.TRANS64.TRYWAIT P1, [R0+URZ+0x70], R4 ;  /* 0x00007004000075a7 */ /* 0x000e6400080211ff */
[----:B-1----:R-:W-:Y:S05]  /*2790*/  @!P1 BRA `(.L_x_41) ;  /* 0x0000006400d89947 */ /* 0x002fea0003800000 */
.L_x_138:
[C---:B-1----:R-:W-:Y:S01]  /*27a0*/  LEA R4, R11.reuse, UR37, 0x4 ;  /* 0x000000250b047c11 */ /* 0x042fe2000f8e20ff */
[----:B------:R-:W-:Y:S01]  /*27b0*/  VIADD R0, R0, 0x80 ;  /* 0x0000008000007836 */ /* 0x000fe20000000000 */
[----:B------:R-:W-:Y:S01]  /*27c0*/  SEL R8, R8, RZ, P0 ;  /* 0x000000ff08087207 */ /* 0x000fe20000000000 */
[----:B------:R-:W-:-:S03]  /*27d0*/  VIADD R11, R11, 0x1 ;  /* 0x000000010b0b7836 */ /* 0x000fc60000000000 */
[----:B------:R-:W1:Y:S01]  /*27e0*/  LDS.128 R4, [R4+0x100] ;  /* 0x0001000004047984 */ /* 0x000e620000000c00 */
[----:B------:R-:W-:Y:S02]  /*27f0*/  PRMT R0, RZ, 0x654, R0 ;  /* 0x00000654ff007816 */ /* 0x000fe40000000000 */
[C---:B------:R-:W-:Y:S01]  /*2800*/  ISETP.NE.AND P1, PT, R11.reuse, 0x2, PT ;  /* 0x000000020b00780c */ /* 0x040fe20003f25270 */
[----:B------:R-:W-:Y:S01]  /*2810*/  @!PT LDS RZ, [RZ] ;  /* 0x00000000fffff984 */ /* 0x000fe20000000800 */
[----:B------:R-:W-:Y:S01]  /*2820*/  @!PT LDS RZ, [RZ] ;  /* 0x00000000fffff984 */ /* 0x000fe20000000800 */
[----:B------:R-:W-:Y:S01]  /*2830*/  @!PT LDS RZ, [RZ] ;  /* 0x00000000fffff984 */ /* 0x000fe20000000800 */
[----:B------:R-:W-:Y:S01]  /*2840*/  @!PT LDS RZ, [RZ] ;  /* 0x00000000fffff984 */ /* 0x000fe20000000800 */
[----:B------:R2:W-:Y:S06]  /*2850*/  MEMBAR.ALL.CTA ;  /* 0x0000000000007992 */ /* 0x0005ec0000008000 */
[----:B--2---:R-:W2:Y:S01]  /*2860*/  FENCE.VIEW.ASYNC.S ;  /* 0x00000000000073c6 */ /* 0x004ea20000000000 */
[----:B------:R-:W-:Y:S01]  /*2870*/  SEL R11, R11, RZ, P1 ;  /* 0x000000ff0b0b7207 */ /* 0x000fe20000800000 */
[----:B--2---:R2:W-:Y:S01]  /*2880*/  SYNCS.ARRIVE.TRANS64.RED.A1T0 RZ, [R0+URZ], RZ ;  /* 0x000000ff00ff79a7 */ /* 0x0045e200081004ff */
[----:B-1----:R-:W-:-:S02]  /*2890*/  LOP3.LUT P3, RZ, R6, 0x1, RZ, 0xc0, !PT ;  /* 0x0000000106ff7812 */ /* 0x002fc4000786c0ff */
[----:B------:R-:W-:-:S04]  /*28a0*/  SEL R4, RZ, 0x1, P1 ;  /* 0x00000001ff047807 */ /* 0x000fc80000800000 */
[----:B------:R-:W-:Y:S02]  /*28b0*/  LOP3.LUT R10, R10, R4, RZ, 0x3c, !PT ;  /* 0x000000040a0a7212 */ /* 0x000fe400078e3cff */
[----:B--2---:R-:W-:-:S04]  /*28c0*/  SEL R0, RZ, 0x1, P0 ;  /* 0x00000001ff007807 */ /* 0x004fc80000000000 */
[----:B------:R-:W-:Y:S01]  /*28d0*/  LOP3.LUT R9, R9, R0, RZ, 0x3c, !PT ;  /* 0x0000000009097212 */ /* 0x000fe200078e3cff */
[----:B------:R-:W-:Y:S06]  /*28e0*/  @P3 BRA `(.L_x_42) ;  /* 0xfffffffc002c3947 */ /* 0x000fec000383ffff */
[----:B------:R-:W-:Y:S01]  /*28f0*/  ULEA UR5, UR6, UR37, 0x3 ;  /* 0x0000002506057291 */ /* 0x000fe2000f8e18ff */
[----:B------:R-:W-:-:S08]  /*2900*/  SHF.L.U32 R2, R12, 0x1f, RZ ;  /* 0x0000001f0c027819 */ /* 0x000fd000000006ff */
[----:B------:R-:W1:Y:S02]  /*2910*/  SYNCS.PHASECHK.TRANS64 P0, [UR5+0x80], R2 ;  /* 0x00008002ff0075a7 */ /* 0x000e640008001005 */
[----:B-1----:R-:W-:Y:S05]  /*2920*/  @P0 BRA `(.L_x_43) ;  /* 0x0000000000080947 */ /* 0x002fea0003800000 */
[----:B------:R-:W1:Y:S02]  /*2930*/  SYNCS.PHASECHK.TRANS64.TRYWAIT P0, [UR5+0x80], R2 ;  /* 0x00008002ff0075a7 */ /* 0x000e640008001105 */
[----:B-1----:R-:W-:Y:S05]  /*2940*/  @!P0 BRA `(.L_x_44) ;  /* 0x0000006400808947 */ /* 0x002fea0003800000 */
.L_x_43:
[----:B------:R-:W-:-:S04]  /*2950*/  UIADD3 UR4, UPT, UPT, UR6, 0x1, URZ ;  /* 0x0000000106047890 */ /* 0x000fc8000fffe0ff */
[----:B------:R-:W-:-:S04]  /*2960*/  UISETP.NE.AND UP0, UPT, UR4, 0x2, UPT ;  /* 0x000000020400788c */ /* 0x000fc8000bf05270 */
[----:B------:R-:W-:Y:S02]  /*2970*/  USEL UR7, URZ, 0x1, UP0 ;  /* 0x00000001ff077887 */ /* 0x000fe40008000000 */
[----:B------:R-:W-:-:S04]  /*2980*/  USEL UR4, UR4, URZ, UP0 ;  /* 0x000000ff04047287 */ /* 0x000fc80008000000 */
[----:B------:R-:W-:Y:S01]  /*2990*/  ULEA UR4, UR4, UR37, 0x3 ;  /* 0x0000002504047291 */ /* 0x000fe2000f8e18ff */
[----:B-1----:R-:W-:-:S04]  /*29a0*/  LOP3.LUT R2, R12, UR7, RZ, 0x3c, !PT ;  /* 0x000000070c027c12 */ /* 0x002fc8000f8e3cff */
[----:B------:R-:W-:-:S04]  /*29b0*/  SHF.L.U32 R0, R2, 0x1f, RZ ;  /* 0x0000001f02007819 */ /* 0x000fc800000006ff */
[----:B------:R-:W1:Y:S02]  /*29c0*/  SYNCS.PHASECHK.TRANS64 P0, [UR4+0x80], R0 ;  /* 0x00008000ff0075a7 */ /* 0x000e640008001004 */
[----:B-1----:R-:W-:Y:S05]  /*29d0*/  @P0 EXIT ;  /* 0x000000000000094d */ /* 0x002fea0003800000 */
[----:B------:R-:W-:Y:S02]  /*29e0*/  SHF.L.U32 R2, R2, 0x1f, RZ ;  /* 0x0000001f02027819 */ /* 0x000fe400000006ff */
[----:B------:R-:W-:-:S07]  /*29f0*/  MOV R0, UR4 ;  /* 0x0000000400007c02 */ /* 0x000fce0008000f00 */
.L_x_45:
[----:B-1----:R1:W2:Y:S02]  /*2a00*/  SYNCS.PHASECHK.TRANS64.TRYWAIT P0, [R0+URZ+0x80], R2 ;  /* 0x00008002000075a7 */ /* 0x0022a400080011ff */
[----:B--2---:R-:W-:Y:S05]  /*2a10*/  @!P0 NANOSLEEP.SYNCS 0x989680 ;  /* 0x009896800000895d */ /* 0x004fea0003900000 */
[----:B------:R-:W2:Y:S02]  /*2a20*/  @!P0 SYNCS.PHASECHK.TRANS64 P0, [R0+URZ+0x80], R2 ;  /* 0x00008002000085a7 */ /* 0x000ea400080010ff */
[----:B--2---:R-:W-:Y:S05]  /*2a30*/  @P0 EXIT ;  /* 0x000000000000094d */ /* 0x004fea0003800000 */
[----:B------:R-:W-:Y:S05]  /*2a40*/  BRA `(.L_x_45) ;  /* 0xfffffffc00ec7947 */ /* 0x000fea000383ffff */
.L_x_38:
[----:B------:R-:W-:-:S09]  /*2a50*/  UISETP.NE.AND UP1, UPT, UR8, URZ, UPT ;  /* 0x000000ff0800728c */ /* 0x000fd2000bf25270 */
[----:B------:R-:W-:Y:S05]  /*2a60*/  BRA.U UP1, `(.L_x_46) ;  /* 0x0000000d01b47547 */ /* 0x000fea000b800000 */
[----:B------:R-:W-:Y:S01]  /*2a70*/  UMOV UR4, 0x40 ;  /* 0x0000004000047882 */ /* 0x000fe20000000000 */
[----:B------:R-:W-:Y:S01]  /*2a80*/  NOP ;  /* 0x0000000000007918 */ /* 0x000fe20000000000 */
[----:B------:R-:W-:Y:S01]  /*2a90*/  ULEA UR4, UR37, UR4, 0x18 ;  /* 0x0000000425047291 */ /* 0x000fe2000f8ec0ff */
[----:B------:R-:W-:Y:S02]  /*2aa0*/  UMOV UR5, 0x400 ;  /* 0x0000040000057882 */ /* 0x000fe40000000000 */
[----:B------:R-:W-:-:S06]  /*2ab0*/  ULEA UR37, UR37, UR5, 0x18 ;  /* 0x0000000525257291 */ /* 0x000fcc000f8ec0ff */
[----:B------:R-:W1:Y:S02]  /*2ac0*/  LDS.U8 R0, [UR4+0x1c] ;  /* 0x00001c04ff007984 */ /* 0x000e640008000000 */
[----:B-1----:R-:W-:-:S13]  /*2ad0*/  ISETP.NE.AND P0, PT, R0, RZ, PT ;  /* 0x000000ff0000720c */ /* 0x002fda0003f05270 */
[----:B------:R-:W-:Y:S05]  /*2ae0*/  @P0 BRA `(.L_x_47) ;  /* 0x0000000000580947 */ /* 0x000fea0003800000 */
[----:B------:R-:W-:-:S13]  /*2af0*/  ELECT P0, URZ, PT ;  /* 0x0000000000ff782f */ /* 0x000fda0003800000 */
[----:B------:R-:W-:Y:S05]  /*2b00*/  @!P0 BRA `(.L_x_48) ;  /* 0x0000000000608947 */ /* 0x000fea0003800000 */
[----:B------:R-:W-:Y:S01]  /*2b10*/  UMOV UR5, 0x10 ;  /* 0x0000001000057882 */ /* 0x000fe20000000000 */
[----:B------:R-:W-:Y:S01]  /*2b20*/  HFMA2 R0, -RZ, RZ, 0, 5.9604644775390625e-08 ;  /* 0x00000001ff007431 */ /* 0x000fe200000001ff */
[----:B------:R-:W-:-:S03]  /*2b30*/  MOV R2, 0xffff ;  /* 0x0000ffff00027802 */ /* 0x000fc60000000f00 */
[----:B------:R-:W-:Y:S04]  /*2b40*/  DEPBAR.LE SB1, 0x36 ;  /* 0x00009d800000791a */ /* 0x000fe80000000000 */
[----:B------:R-:W1:Y:S02]  /*2b50*/  UTCATOMSWS.FIND_AND_SET.ALIGN UP0, UR5, UR5 ;  /* 0x00000005000575e3 */ /* 0x000e640008000800 */
[----:B-1----:R-:W-:Y:S01]  /*2b60*/  MOV R3, UR5 ;  /* 0x0000000500037c02 */ /* 0x002fe20008000f00 */
[----:B------:R-:W-:Y:S06]  /*2b70*/  BRA.U UP0, `(.L_x_49) ;  /* 0x0000000100187547 */ /* 0x000fec000b800000 */
.L_x_50:
[----:B------:R-:W-:Y:S05]  /*2b80*/  NANOSLEEP 0x64 ;  /* 0x000000640000795d */ /* 0x000fea0003800000 */
[----:B------:R-:W-:-:S05]  /*2b90*/  UMOV UR5, 0x10 ;  /* 0x0000001000057882 */ /* 0x000fca0000000000 */
[----:B------:R-:W-:Y:S04]  /*2ba0*/  DEPBAR.LE SB1, 0x36 ;  /* 0x00009d800000791a */ /* 0x000fe80000000000 */
[----:B------:R-:W1:Y:S02]  /*2bb0*/  UTCATOMSWS.FIND_AND_SET.ALIGN UP0, UR5, UR5 ;  /* 0x00000005000575e3 */ /* 0x000e640008000800 */
[----:B-1----:R-:W-:Y:S01]  /*2bc0*/  MOV R3, UR5 ;  /* 0x0000000500037c02 */ /* 0x002fe20008000f00 */
[----:B------:R-:W-:Y:S05]  /*2bd0*/  BRA.U !UP0, `(.L_x_50) ;  /* 0xfffffffd08e87547 */ /* 0x000fea000b83ffff */
.L_x_49:
[-C--:B------:R-:W-:Y:S02]  /*2be0*/  SHF.L.U32 R2, R2, R3.reuse, RZ ;  /* 0x0000000302027219 */ /* 0x080fe400000006ff */
[----:B------:R-:W-:Y:S01]  /*2bf0*/  SHF.L.U32 R0, R0, R3, RZ ;  /* 0x0000000300007219 */ /* 0x000fe200000006ff */
[----:B------:R-:W-:Y:S02]  /*2c00*/  IMAD.SHL.U32 R3, R3, 0x20, RZ ;  /* 0x0000002003037824 */ /* 0x000fe400078e00ff */
[----:B------:R1:W-:Y:S04]  /*2c10*/  ATOMS.OR RZ, [UR4+0x14], R2 ;  /* 0x00001402ffff798c */ /* 0x0003e8000b000004 */
[----:B------:R1:W-:Y:S04]  /*2c20*/  ATOMS.OR RZ, [UR4+0x18], R0 ;  /* 0x00001800ffff798c */ /* 0x0003e8000b000004 */
[----:B------:R1:W-:Y:S01]  /*2c30*/  STS [UR37+0x120], R3 ;  /* 0x00012003ff007988 */ /* 0x0003e20008000825 */
[----:B------:R-:W-:Y:S05]  /*2c40*/  BRA `(.L_x_48) ;  /* 0x0000000000107947 */ /* 0x000fea0003800000 */
.L_x_47:
[----:B------:R-:W-:Y:S02]  /*2c50*/  MOV R0, 0xffffffff ;  /* 0xffffffff00007802 */ /* 0x000fe40000000f00 */
[----:B------:R-:W-:-:S03]  /*2c60*/  MOV R2, 0x2c90 ;  /* 0x00002c9000027802 */ /* 0x000fc60000000f00 */
[----:B------:R1:W-:Y:S04]  /*2c70*/  STS [UR37+0x120], R0 ;  /* 0x00012000ff007988 */ /* 0x0003e80008000825 */
[----:B-1-3-5:R-:W-:Y:S05]  /*2c80*/  CALL.REL.NOINC `($__internal_1_$__cuda_sm10x_tcgen05_guardrail_trap_phase_invalid_during_alloc) ;  /* 0x0000006800c87944 */ /* 0x02afea0003c00000 */
.L_x_48:
[----:B------:R-:W-:Y:S05]  /*2c90*/  WARPSYNC.ALL ;  /* 0x0000000000007948 */ /* 0x000fea0003800000 */
[----:B------:R-:W2:Y:S01]  /*2ca0*/  S2UR UR5, SR_CgaCtaId ;  /* 0x00000000000579c3 */ /* 0x000ea20000008800 */
[----:B------:R-:W-:Y:S01]  /*2cb0*/  UMOV UR4, 0x400 ;  /* 0x0000040000047882 */ /* 0x000fe20000000000 */
[----:B------:R-:W-:-:S06]  /*2cc0*/  NOP ;  /* 0x0000000000007918 */ /* 0x000fcc0000000000 */
[----:B------:R-:W-:Y:S06]  /*2cd0*/  BAR.ARV 0x6, 0xa0 ;  /* 0x0182800000007b1d */ /* 0x000fec0000002000 */
[----:B------:R-:W4:Y:S01]  /*2ce0*/  LDCU UR7, c[0x0][0x38c] ;  /* 0x00007180ff0777ac */ /* 0x000f220008000800 */
[----:B------:R-:W-:Y:S01]  /*2cf0*/  IMAD.MOV.U32 R11, RZ, RZ, 0x1 ;  /* 0x00000001ff0b7424 */ /* 0x000fe200078e00ff */
[----:B------:R-:W-:Y:S01]  /*2d00*/  CS2R R8, SRZ ;  /* 0x0000000000087805 */ /* 0x000fe2000001ff00 */
[----:B------:R-:W-:Y:S01]  /*2d10*/  IMAD.MOV.U32 R10, RZ, RZ, RZ ;  /* 0x000000ffff0a7224 */ /* 0x000fe200078e00ff */
[----:B------:R-:W3:Y:S01]  /*2d20*/  LDCU UR6, c[0x0][0x38c] ;  /* 0x00007180ff0677ac */ /* 0x000ee20008000800 */
[----:B------:R-:W-:Y:S01]  /*2d30*/  UMOV UR15, URZ ;  /* 0x000000ff000f7c82 */ /* 0x000fe20008000000 */
[----:B------:R-:W-:Y:S01]  /*2d40*/  UMOV UR14, URZ ;  /* 0x000000ff000e7c82 */ /* 0x000fe20008000000 */
[----:B--2---:R-:W-:Y:S01]  /*2d50*/  ULEA UR5, UR5, UR4, 0x18 ;  /* 0x0000000405057291 */ /* 0x004fe2000f8ec0ff */
[----:B------:R-:W-:Y:S01]  /*2d60*/  UMOV UR24, 0x0 ;  /* 0x0000000000187882 */ /* 0x000fe20000000000 */
[----:B------:R-:W-:-:S02]  /*2d70*/  UMOV UR25, 0x8218010 ;  /* 0x0821801000197882 */ /* 0x000fc40000000000 */
[----:B------:R-:W-:Y:S02]  /*2d80*/  UIADD3 UR10, UPT, UPT, UR5, 0x8400, URZ ;  /* 0x00008400050a7890 */ /* 0x000fe4000fffe0ff */
[----:B------:R-:W-:Y:S02]  /*2d90*/  UIADD3 UR11, UPT, UPT, UR5, 0x10400, URZ ;  /* 0x00010400050b7890 */ /* 0x000fe4000fffe0ff */
[----:B----4-:R-:W-:Y:S01]  /*2da0*/  UIADD3 UR7, UPT, UPT, UR7, 0x3f, URZ ;  /* 0x0000003f07077890 */ /* 0x010fe2000fffe0ff */
[----:B-1----:R-:W1:Y:S01]  /*2db0*/  LDS R0, [UR5+0x120] ;  /* 0x00012005ff007984 */ /* 0x002e620008000800 */
[----:B------:R-:W-:Y:S02]  /*2dc0*/  USHF.R.U32.HI UR10, URZ, 0x4, UR10 ;  /* 0x00000004ff0a7899 */ /* 0x000fe4000801160a */
[----:B------:R-:W-:Y:S02]  /*2dd0*/  USHF.R.S32.HI UR4, URZ, 0x1f, UR7 ;  /* 0x0000001fff047899 */ /* 0x000fe40008011407 */
[----:B------:R-:W-:-:S02]  /*2de0*/  USHF.R.U32.HI UR11, URZ, 0x4, UR11 ;  /* 0x00000004ff0b7899 */ /* 0x000fc4000801160b */
[----:B------:R-:W-:Y:S02]  /*2df0*/  ULEA.HI UR4, UR4, UR7, URZ, 0x6 ;  /* 0x0000000704047291 */ /* 0x000fe4000f8f30ff */
[----:B------:R-:W-:Y:S02]  /*2e00*/  ULOP3.LUT UR10, UR10, 0x3fff, URZ, 0xc0, !UPT ;  /* 0x00003fff0a0a7892 */ /* 0x000fe4000f8ec0ff */
[----:B------:R-:W-:Y:S02]  /*2e10*/  USHF.R.S32.HI UR4, URZ, 0x6, UR4 ;  /* 0x00000006ff047899 */ /* 0x000fe40008011404 */
[----:B------:R-:W-:Y:S02]  /*2e20*/  ULOP3.LUT UR11, UR11, 0x3fff, URZ, 0xc0, !UPT ;  /* 0x00003fff0b0b7892 */ /* 0x000fe4000f8ec0ff */
[----:B------:R-:W-:Y:S01]  /*2e30*/  UISETP.LT.AND UP0, UPT, UR4, 0x1, UPT ;  /* 0x000000010400788c */ /* 0x000fe2000bf01270 */
[----:B------:R-:W-:Y:S01]  /*2e40*/  UMOV UR22, 0x0 ;  /* 0x0000000000167882 */ /* 0x000fe20000000000 */
[----:B------:R-:W-:-:S02]  /*2e50*/  UMOV UR23, 0x8218010 ;  /* 0x0821801000177882 */ /* 0x000fc40000000000 */
[----:B------:R-:W-:Y:S02]  /*2e60*/  USEL UR9, UR4, 0x1, !UP0 ;  /* 0x0000000104097887 */ /* 0x000fe4000c000000 */
[----:B------:R-:W-:Y:S02]  /*2e70*/  ULOP3.LUT UR10, UR10, 0x2000000, URZ, 0xfc, !UPT ;  /* 0x020000000a0a7892 */ /* 0x000fe4000f8efcff */
[----:B------:R-:W-:Y:S02]  /*2e80*/  ULOP3.LUT UR11, UR11, 0x2000000, URZ, 0xfc, !UPT ;  /* 0x020000000b0b7892 */ /* 0x000fe4000f8efcff */
[----:B------:R-:W-:Y:S02]  /*2e90*/  UIADD3 UR9, UPT, UPT, -UR9, URZ, URZ ;  /* 0x000000ff09097290 */ /* 0x000fe4000fffe1ff */
[----:B---3--:R-:W-:Y:S01]  /*2ea0*/  UISETP.GE.AND UP3, UPT, UR6, 0x1, UPT ;  /* 0x000000010600788c */ /* 0x008fe2000bf66270 */
[----:B------:R-:W-:Y:S01]  /*2eb0*/  UMOV UR20, 0x0 ;  /* 0x0000000000147882 */ /* 0x000fe20000000000 */
[----:B------:R-:W-:Y:S01]  /*2ec0*/  UMOV UR21, 0x8218010 ;  /* 0x0821801000157882 */ /* 0x000fe20000000000 */
[----:B------:R-:W-:Y:S01]  /*2ed0*/  UMOV UR18, 0x0 ;  /* 0x0000000000127882 */ /* 0x000fe20000000000 */
[----:B------:R-:W-:Y:S01]  /*2ee0*/  UMOV UR19, 0x8218010 ;  /* 0x0821801000137882 */ /* 0x000fe20000000000 */
[----:B-1----:R-:W-:-:S15]  /*2ef0*/  R2UR UR16, R0 ;  /* 0x00000000001072ca */ /* 0x002fde00000e0000 */
.L_x_57:
[----:B------:R-:W-:Y:S02]  /*2f00*/  LEA R0, R10, UR5, 0x3 ;  /* 0x000000050a007c11 */ /* 0x000fe4000f8e18ff */
[----:B------:R-:W-:Y:S02]  /*2f10*/  SHF.L.U32 R2, R9, 0x1f, RZ ;  /* 0x0000001f09027819 */ /* 0x000fe400000006ff */
[----:B------:R-:W-:Y:S01]  /*2f20*/  PLOP3.LUT P0, PT, PT, PT, UP3, 0x80, 0x8 ;  /* 0x000000000008781c */ /* 0x000fe20003f0f038 */
[----:B------:R-:W-:Y:S01]  /*2f30*/  VIADD R3, R0, 0x80 ;  /* 0x0000008000037836 */ /* 0x000fe20000000000 */
[----:B-1----:R-:W1:Y:S02]  /*2f40*/  SYNCS.PHASECHK.TRANS64.TRYWAIT P1, [R0+URZ+0x70], R2 ;  /* 0x00007002000075a7 */ /* 0x002e6400080211ff */
[----:B-1-3--:R-:W-:Y:S09]  /*2f50*/  @!P1 BRA `(.L_x_51) ;  /* 0x0000006000149947 */ /* 0x00aff20003800000 */
.L_x_140:
[----:B------:R-:W-:Y:S01]  /*2f60*/  LEA R4, R10, UR5, 0x4 ;  /* 0x000000050a047c11 */ /* 0x000fe2000f8e20ff */
[----:B------:R-:W-:Y:S01]  /*2f70*/  @UP3 ULEA UR6, UR14, UR5, 0x3 ;  /* 0x000000050e063291 */ /* 0x000fe2000f8e18ff */
[----:B------:R-:W-:Y:S01]  /*2f80*/  PLOP3.LUT P2, PT, PT, PT, PT, 0x80, 0x8 ;  /* 0x000000000008781c */ /* 0x000fe20003f4f070 */
[----:B------:R-:W-:Y:S01]  /*2f90*/  ULEA UR7, UR15, UR5, 0x3 ;  /* 0x000000050f077291 */ /* 0x000fe2000f8e18ff */
[----:B------:R-:W-:Y:S01]  /*2fa0*/  PRMT R3, RZ, 0x654, R3 ;  /* 0x00000654ff037816 */ /* 0x000fe20000000003 */
[----:B------:R-:W-:Y:S01]  /*2fb0*/  ULEA UR8, UR15, UR16, 0x7 ;  /* 0x000000100f087291 */ /* 0x000fe2000f8e38ff */
[----:B------:R-:W2:Y:S01]  /*2fc0*/  LDS.128 R4, [R4+0x100] ;  /* 0x0001000004047984 */ /* 0x000ea20000000c00 */
[----:B-1----:R-:W-:Y:S02]  /*2fd0*/  @P0 SHF.L.U32 R2, R8, 0x1f, RZ ;  /* 0x0000001f08020819 */ /* 0x002fe400000006ff */
[----:B------:R-:W-:Y:S01]  /*2fe0*/  SHF.L.U32 R0, R11, 0x1f, RZ ;  /* 0x0000001f0b007819 */ /* 0x000fe200000006ff */
[----:B------:R-:W-:Y:S01]  /*2ff0*/  @!PT LDS RZ, [RZ] ;  /* 0x00000000fffff984 */ /* 0x000fe20000000800 */
[----:B------:R-:W-:Y:S01]  /*3000*/  @!PT LDS RZ, [RZ] ;  /* 0x00000000fffff984 */ /* 0x000fe20000000800 */
[----:B------:R-:W-:Y:S01]  /*3010*/  @!PT LDS RZ, [RZ] ;  /* 0x00000000fffff984 */ /* 0x000fe20000000800 */
[----:B------:R-:W-:Y:S01]  /*3020*/  @!PT LDS RZ, [RZ] ;  /* 0x00000000fffff984 */ /* 0x000fe20000000800 */
[----:B------:R1:W-:Y:S06]  /*3030*/  MEMBAR.ALL.CTA ;  /* 0x0000000000007992 */ /* 0x0003ec0000008000 */
[----:B-1----:R-:W1:Y:S02]  /*3040*/  FENCE.VIEW.ASYNC.S ;  /* 0x00000000000073c6 */ /* 0x002e640000000000 */
[----:B-1----:R1:W-:Y:S01]  /*3050*/  SYNCS.ARRIVE.TRANS64.RED.A1T0 RZ, [R3+URZ], RZ ;  /* 0x000000ff03ff79a7 */ /* 0x0023e200081004ff */
[----:B------:R1:W3:Y:S01]  /*3060*/  @P0 SYNCS.PHASECHK.TRANS64.TRYWAIT P2, [UR6], R2 ;  /* 0x00000002ff0005a7 */ /* 0x0002e20008041106 */
[----:B--2---:R-:W-:Y:S01]  /*3070*/  LOP3.LUT P1, RZ, R6, 0x1, RZ, 0xc0, !PT ;  /* 0x0000000106ff7812 */ /* 0x004fe2000782c0ff */
[----:B------:R-:W2:Y:S02]  /*3080*/  SYNCS.PHASECHK.TRANS64.TRYWAIT P0, [UR7+0xb0], R0 ;  /* 0x0000b000ff0075a7 */ /* 0x000ea40008001107 */
[----:B-123--:R-:W-:Y:S10]  /*3090*/  @!P0 BRA `(.L_x_52) ;  /* 0x0000005c00d88947 */ /* 0x00eff40003800000 */
.L_x_142:
[----:B------:R-:W-:Y:S01]  /*30a0*/  IADD3 R10, PT, PT, R10, 0x1, RZ ;  /* 0x000000010a0a7810 */ /* 0x000fe20007ffe0ff */
[----:B------:R-:W-:Y:S06]  /*30b0*/  BRA.U !UP3, `(.L_x_53) ;  /* 0x000000010bc07547 */ /* 0x000fec000b800000 */
[----:B------:R-:W-:Y:S01]  /*30c0*/  UPLOP3.LUT UP4, UPT, UPT, UPT, UPT, 0x40, 0x4 ;  /* 0x000000000004789c */ /* 0x000fe20003f8e870 */
[----:B------:R-:W-:Y:S01]  /*30d0*/  UMOV UR13, UR9 ;  /* 0x00000009000d7c82 */ /* 0x000fe20008000000 */
[----:B------:R-:W-:Y:S01]  /*30e0*/  UMOV UR12, UR4 ;  /* 0x00000004000c7c82 */ /* 0x000fe20008000000 */
[----:B------:R-:W-:-:S08]  /*30f0*/  UMOV UR17, UR14 ;  /* 0x0000000e00117c82 */ /* 0x000fd00008000000 */
.L_x_56:
[----:B------:R-:W-:Y:S02]  /*3100*/  UIADD3 UR13, UPT, UPT, UR13, 0x1, URZ ;  /* 0x000000010d0d7890 */ /* 0x000fe4000fffe0ff */
[----:B--2---:R-:W-:Y:S02]  /*3110*/  ULEA UR6, UR17, UR5, 0x3 ;  /* 0x0000000511067291 */ /* 0x004fe4000f8e18ff */
[----:B------:R-:W-:Y:S01]  /*3120*/  UISETP.NE.AND UP0, UPT, UR13, URZ, UPT ;  /* 0x000000ff0d00728c */ /* 0x000fe2000bf05270 */
[----:B---3--:R-:W-:Y:S10]  /*3130*/  @P2 BRA `(.L_x_54) ;  /* 0x00000000000c2947 */ /* 0x008ff40003800000 */
[----:B-1----:R-:W-:Y:S04]  /*3140*/  SHF.L.U32 R2, R8, 0x1f, RZ ;  /* 0x0000001f08027819 */ /* 0x002fe800000006ff */
[----:B------:R-:W1:Y:S02]  /*3150*/  SYNCS.PHASECHK.TRANS64.TRYWAIT P0, [UR6], R2 ;  /* 0x00000002ff0075a7 */ /* 0x000e640008001106 */
[----:B-1----:R-:W-:Y:S05]  /*3160*/  @!P0 BRA `(.L_x_55) ;  /* 0x0000005c00bc8947 */ /* 0x002fea0003800000 */
.L_x_54:
[----:B------:R-:W-:Y:S01]  /*3170*/  UISETP.NE.AND UP1, UPT, UR12, 0x1, UPT ;  /* 0x000000010c00788c */ /* 0x000fe2000bf25270 */
[----:B------:R-:W-:Y:S01]  /*3180*/  PLOP3.LUT P2, PT, PT, PT, PT, 0x80, 0x8 ;  /* 0x000000000008781c */ /* 0x000fe20003f4f070 */
[----:B------:R-:W-:Y:S02]  /*3190*/  UIADD3 UR14, UPT, UPT, UR17, 0x1, URZ ;  /* 0x00000001110e7890 */ /* 0x000fe4000fffe0ff */
[----:B------:R-:W-:Y:S02]  /*31a0*/  ULEA UR28, UR17, UR11, 0xa ;  /* 0x0000000b111c7291 */ /* 0x000fe4000f8e50ff */
[----:B------:R-:W-:Y:S01]  /*31b0*/  UISETP.NE.AND UP2, UPT, UR14, 0x2, UPT ;  /* 0x000000020e00788c */ /* 0x000fe2000bf45270 */
[----:B------:R-:W-:Y:S01]  /*31c0*/  PLOP3.LUT P0, PT, PT, PT, UP1, 0x80, 0x8 ;  /* 0x000000000008781c */ /* 0x000fe20003f0f018 */
[----:B------:R-:W-:Y:S02]  /*31d0*/  UIADD3 UR40, UPT, UPT, UR28, 0x80, URZ ;  /* 0x000000801c287890 */ /* 0x000fe4000fffe0ff */
[----:B------:R-:W-:Y:S02]  /*31e0*/  USEL UR27, URZ, 0x1, UP2 ;  /* 0x00000001ff1b7887 */ /* 0x000fe40009000000 */
[----:B------:R-:W-:Y:S02]  /*31f0*/  USEL UR14, UR14, URZ, UP2 ;  /* 0x000000ff0e0e7287 */ /* 0x000fe40009000000 */
[----:B------:R-:W-:Y:S02]  /*3200*/  UIADD3 UR36, UPT, UPT, UR28, 0x100, URZ ;  /* 0x000001001c247890 */ /* 0x000fe4000fffe0ff */
[----:B------:R-:W-:Y:S01]  /*3210*/  @UP1 ULEA UR26, UR14, UR5, 0x3 ;  /* 0x000000050e1a1291 */ /* 0x000fe2000f8e18ff */
[----:B------:R-:W-:Y:S01]  /*3220*/  LOP3.LUT R8, R8, UR27, RZ, 0x3c, !PT ;  /* 0x0000001b08087c12 */ /* 0x000fe2000f8e3cff */
[----:B------:R-:W-:Y:S02]  /*3230*/  UIADD3 UR32, UPT, UPT, UR28, 0x180, URZ ;  /* 0x000001801c207890 */ /* 0x000fe4000fffe0ff */
[----:B------:R-:W-:Y:S01]  /*3240*/  UIADD3 UR6, UPT, UPT, UR6, 0x10, URZ ;  /* 0x0000001006067890 */ /* 0x000fe2000fffe0ff */
[----:B-1----:R-:W-:Y:S01]  /*3250*/  @P0 SHF.L.U32 R0, R8, 0x1f, RZ ;  /* 0x0000001f08000819 */ /* 0x002fe200000006ff */
[----:B------:R-:W-:Y:S01]  /*3260*/  UIADD3 UR12, UPT, UPT, UR12, -0x1, URZ ;  /* 0xffffffff0c0c7890 */ /* 0x000fe2000fffe0ff */
[----:B------:R-:W-:Y:S02]  /*3270*/  UMOV UR29, 0x40004040 ;  /* 0x40004040001d7882 */ /* 0x000fe40000000000 */
[----:B------:R2:W3:Y:S01]  /*3280*/  @P0 SYNCS.PHASECHK.TRANS64.TRYWAIT P2, [UR26], R0 ;  /* 0x00000000ff0005a7 */ /* 0x0004e2000804111a */
[----:B------:R-:W-:Y:S01]  /*3290*/  ULEA UR26, UR17, UR10, 0xa ;  /* 0x0000000a111a7291 */ /* 0x000fe2000f8e50ff */
[----:B------:R-:W-:Y:S01]  /*32a0*/  UMOV UR27, 0x40004040 ;  /* 0x40004040001b7882 */ /* 0x000fe20000000000 */
[----:B------:R-:W-:Y:S02]  /*32b0*/  UMOV UR41, 0x40004040 ;  /* 0x4000404000297882 */ /* 0x000fe40000000000 */
[----:B------:R-:W-:Y:S02]  /*32c0*/  UIADD3 UR38, UPT, UPT, UR26, 0x80, URZ ;  /* 0x000000801a267890 */ /* 0x000fe4000fffe0ff */
[----:B------:R-:W-:Y:S02]  /*32d0*/  UIADD3 UR34, UPT, UPT, UR26, 0x100, URZ ;  /* 0x000001001a227890 */ /* 0x000fe4000fffe0ff */
[----:B------:R-:W-:Y:S01]  /*32e0*/  UIADD3 UR30, UPT, UPT, UR26, 0x180, URZ ;  /* 0x000001801a1e7890 */ /* 0x000fe2000fffe0ff */
[----:B------:R2:W-:Y:S01]  /*32f0*/  UTCHMMA gdesc[UR26], gdesc[UR28], tmem[UR8], tmem[UR24], idesc[UR25], UP4 ;  /* 0x00ff181c1a0075ea */ /* 0x0005e2000a000008 */
[----:B------:R-:W-:Y:S01]  /*3300*/  UPLOP3.LUT UP4, UPT, UPT, UPT, UPT, 0x80, 0x8 ;  /* 0x000000000008789c */ /* 0x000fe20003f8f070 */
[----:B------:R-:W-:Y:S01]  /*3310*/  UMOV UR39, 0x40004040 ;  /* 0x4000404000277882 */ /* 0x000fe20000000000 */
[----:B------:R-:W-:Y:S01]  /*3320*/  UMOV UR37, 0x40004040 ;  /* 0x4000404000257882 */ /* 0x000fe20000000000 */
[----:B------:R2:W-:Y:S01]  /*3330*/  UTCHMMA gdesc[UR38], gdesc[UR40], tmem[UR8], tmem[UR22], idesc[UR23], UPT ;  /* 0x00ff1628260075ea */ /* 0x0005e2000b800008 */
[----:B------:R-:W-:Y:S01]  /*3340*/  UMOV UR35, 0x40004040 ;  /* 0x4000404000237882 */ /* 0x000fe20000000000 */
[----:B------:R-:W-:Y:S01]  /*3350*/  UMOV UR33, 0x40004040 ;  /* 0x4000404000217882 */ /* 0x000fe20000000000 */
[----:B------:R-:W-:Y:S01]  /*3360*/  UMOV UR31, 0x40004040 ;  /* 0x40004040001f7882 */ /* 0x000fe20000000000 */
[----:B------:R2:W-:Y:S01]  /*3370*/  UTCHMMA gdesc[UR34], gdesc[UR36], tmem[UR8], tmem[UR20], idesc[UR21], UPT ;  /* 0x00ff1424220075ea */ /* 0x0005e2000b800008 */
[----:B------:R2:W-:Y:S01]  /*3380*/  UTCHMMA gdesc[UR30], gdesc[UR32], tmem[UR8], tmem[UR18], idesc[UR19], UPT ;  /* 0x00ff12201e0075ea */ /* 0x0005e2000b800008 */
[----:B------:R2:W-:Y:S01]  /*3390*/  UTCBAR [UR6], URZ ;  /* 0x000000ff060073e9 */ /* 0x0005e200080000ff */
[----:B------:R-:W-:Y:S01]  /*33a0*/  UMOV UR17, UR14 ;  /* 0x0000000e00117c82 */ /* 0x000fe20008000000 */
[----:B------:R-:W-:Y:S05]  /*33b0*/  BRA.U UP0, `(.L_x_56) ;  /* 0xfffffffd00507547 */ /* 0x000fea000b83ffff */
.L_x_53:
[----:B------:R-:W-:Y:S01]  /*33c0*/  UIADD3 UR15, UPT, UPT, UR15, 0x1, URZ ;  /* 0x000000010f0f7890 */ /* 0x000fe2000fffe0ff */
[C---:B------:R-:W-:Y:S01]  /*33d0*/  ISETP.NE.AND P0, PT, R10.reuse, 0x2, PT ;  /* 0x000000020a00780c */ /* 0x040fe20003f05270 */
[----:B------:R-:W-:Y:S02]  /*33e0*/  UIADD3 UR7, UPT, UPT, UR7, 0x90, URZ ;  /* 0x0000009007077890 */ /* 0x000fe4000fffe0ff */
[----:B------:R-:W-:Y:S01]  /*33f0*/  UISETP.NE.AND UP0, UPT, UR15, 0x4, UPT ;  /* 0x000000040f00788c */ /* 0x000fe2000bf05270 */
[----:B-12---:R-:W-:Y:S02]  /*3400*/  SEL R0, RZ, 0x1, P0 ;  /* 0x00000001ff007807 */ /* 0x006fe40000000000 */
[----:B------:R-:W-:Y:S01]  /*3410*/  SEL R10, R10, RZ, P0 ;  /* 0x000000ff0a0a7207 */ /* 0x000fe20000000000 */
[----:B------:R-:W-:Y:S01]  /*3420*/  USEL UR6, URZ, 0x1, UP0 ;  /* 0x00000001ff067887 */ /* 0x000fe20008000000 */
[----:B------:R-:W-:Y:S01]  /*3430*/  LOP3.LUT R9, R9, R0, RZ, 0x3c, !PT ;  /* 0x0000000009097212 */ /* 0x000fe200078e3cff */
[----:B------:R-:W-:Y:S01]  /*3440*/  USEL UR15, UR15, URZ, UP0 ;  /* 0x000000ff0f0f7287 */ /* 0x000fe20008000000 */
[----:B------:R1:W-:Y:S03]  /*3450*/  UTCBAR [UR7], URZ ;  /* 0x000000ff070073e9 */ /* 0x0003e600080000ff */
[----:B------:R-:W-:Y:S01]  /*3460*/  LOP3.LUT R11, R11, UR6, RZ, 0x3c, !PT ;  /* 0x000000060b0b7c12 */ /* 0x000fe2000f8e3cff */
[----:B------:R-:W-:Y:S07]  /*3470*/  @P1 BRA `(.L_x_57) ;  /* 0xfffffff800a01947 */ /* 0x000fee000383ffff */
[----:B------:R-:W2:Y:S01]  /*3480*/  S2UR UR4, SR_CgaCtaId ;  /* 0x00000000000479c3 */ /* 0x000ea20000008800 */
[----:B------:R-:W-:Y:S01]  /*3490*/  ELECT P0, URZ, PT ;  /* 0x0000000000ff782f */ /* 0x000fe20003800000 */
[----:B------:R-:W-:Y:S01]  /*34a0*/  IMAD.MOV.U32 R0, RZ, RZ, 0x1 ;  /* 0x00000001ff007424 */ /* 0x000fe200078e00ff */
[----:B------:R-:W-:Y:S01]  /*34b0*/  UIADD3 UR5, UPT, UPT, UR5, 0xb0, URZ ;  /* 0x000000b005057890 */ /* 0x000fe2000fffe0ff */
[----:B------:R-:W-:Y:S01]  /*34c0*/  SHF.L.U32 R2, R11, 0x1f, RZ ;  /* 0x0000001f0b027819 */ /* 0x000fe200000006ff */
[----:B------:R-:W-:-:S03]  /*34d0*/  UMOV UR6, 0x40 ;  /* 0x0000004000067882 */ /* 0x000fc60000000000 */
[----:B------:R-:W-:Y:S01]  /*34e0*/  UVIRTCOUNT.DEALLOC.SMPOOL 0x80 ;  /* 0x000000800000784c */ /* 0x000fe20000000000 */
[----:B--2---:R-:W-:Y:S02]  /*34f0*/  ULEA UR4, UR4, UR6, 0x18 ;  /* 0x0000000604047291 */ /* 0x004fe4000f8ec0ff */
[----:B------:R-:W-:-:S07]  /*3500*/  ULEA UR6, UR15, UR5, 0x3 ;  /* 0x000000050f067291 */ /* 0x000fce000f8e18ff */
[----:B------:R2:W-:Y:S02]  /*3510*/  @P0 STS.U8 [UR4+0x1c], R0 ;  /* 0x00001c00ff000988 */ /* 0x0005e40008000004 */
[----:B------:R-:W4:Y:S02]  /*3520*/  SYNCS.PHASECHK.TRANS64.TRYWAIT P0, [UR6], R2 ;  /* 0x00000002ff0075a7 */ /* 0x000f240008001106 */
[----:B--2-4-:R-:W-:Y:S05]  /*3530*/  @!P0 BRA `(.L_x_58) ;  /* 0x0000005800e08947 */ /* 0x014fea0003800000 */
.L_x_145:
[----:B-1----:R-:W-:-:S04]  /*3540*/  UIADD3 UR7, UPT, UPT, UR15, 0x1, URZ ;  /* 0x000000010f077890 */ /* 0x002fc8000fffe0ff */
[----:B------:R-:W-:-:S04]  /*3550*/  UISETP.NE.AND UP0, UPT, UR7, 0x4, UPT ;  /* 0x000000040700788c */ /* 0x000fc8000bf05270 */
[----:B------:R-:W-:Y:S02]  /*3560*/  USEL UR8, URZ, 0x1, UP0 ;  /* 0x00000001ff087887 */ /* 0x000fe40008000000 */
[----:B------:R-:W-:-:S04]  /*3570*/  USEL UR7, UR7, URZ, UP0 ;  /* 0x000000ff07077287 */ /* 0x000fc80008000000 */
[----:B------:R-:W-:Y:S01]  /*3580*/  ULEA UR6, UR7, UR5, 0x3 ;  /* 0x0000000507067291 */ /* 0x000fe2000f8e18ff */
[----:B--2---:R-:W-:-:S04]  /*3590*/  LOP3.LUT R2, R11, UR8, RZ, 0x3c, !PT ;  /* 0x000000080b027c12 */ /* 0x004fc8000f8e3cff */
[----:B------:R-:W-:-:S04]  /*35a0*/  SHF.L.U32 R3, R2, 0x1f, RZ ;  /* 0x0000001f02037819 */ /* 0x000fc800000006ff */
[----:B------:R-:W1:Y:S02]  /*35b0*/  SYNCS.PHASECHK.TRANS64.TRYWAIT P0, [UR6], R3 ;  /* 0x00000003ff0075a7 */ /* 0x000e640008001106 */
[----:B-1----:R-:W-:Y:S05]  /*35c0*/  @!P0 BRA `(.L_x_59) ;  /* 0x0000005800d48947 */ /* 0x002fea0003800000 */
.L_x_147:
[----:B------:R-:W-:-:S04]  /*35d0*/  UIADD3 UR7, UPT, UPT, UR7, 0x1, URZ ;  /* 0x0000000107077890 */ /* 0x000fc8000fffe0ff */
[----:B------:R-:W-:-:S04]  /*35e0*/  UISETP.NE.AND UP0, UPT, UR7, 0x4, UPT ;  /* 0x000000040700788c */ /* 0x000fc8000bf05270 */
[----:B------:R-:W-:Y:S02]  /*35f0*/  USEL UR8, URZ, 0x1, UP0 ;  /* 0x00000001ff087887 */ /* 0x000fe40008000000 */
[----:B------:R-:W-:-:S04]  /*3600*/  USEL UR7, UR7, URZ, UP0 ;  /* 0x000000ff07077287 */ /* 0x000fc80008000000 */
[----:B------:R-:W-:Y:S01]  /*3610*/  ULEA UR6, UR7, UR5, 0x3 ;  /* 0x0000000507067291 */ /* 0x000fe2000f8e18ff */
[----:B------:R-:W-:-:S04]  /*3620*/  LOP3.LUT R2, R2, UR8, RZ, 0x3c, !PT ;  /* 0x0000000802027c12 */ /* 0x000fc8000f8e3cff */
[----:B-1----:R-:W-:-:S04]  /*3630*/  SHF.L.U32 R3, R2, 0x1f, RZ ;  /* 0x0000001f02037819 */ /* 0x002fc800000006ff */
[----:B------:R-:W1:Y:S02]  /*3640*/  SYNCS.PHASECHK.TRANS64.TRYWAIT P0, [UR6], R3 ;  /* 0x00000003ff0075a7 */ /* 0x000e640008001106 */
[----:B-1----:R-:W-:Y:S05]  /*3650*/  @!P0 BRA `(.L_x_60) ;  /* 0x0000005800c88947 */ /* 0x002fea0003800000 */
.L_x_149:
[----:B------:R-:W-:-:S04]  /*3660*/  UIADD3 UR7, UPT, UPT, UR7, 0x1, URZ ;  /* 0x0000000107077890 */ /* 0x000fc8000fffe0ff */
[----:B------:R-:W-:-:S04]  /*3670*/  UISETP.NE.AND UP0, UPT, UR7, 0x4, UPT ;  /* 0x000000040700788c */ /* 0x000fc8000bf05270 */
[----:B------:R-:W-:Y:S02]  /*3680*/  USEL UR6, URZ, 0x1, UP0 ;  /* 0x00000001ff067887 */ /* 0x000fe40008000000 */
[----:B------:R-:W-:-:S04]  /*3690*/  USEL UR7, UR7, URZ, UP0 ;  /* 0x000000ff07077287 */ /* 0x000fc80008000000 */
[----:B------:R-:W-:Y:S01]  /*36a0*/  ULEA UR7, UR7, UR5, 0x3 ;  /* 0x0000000507077291 */ /* 0x000fe2000f8e18ff */
[----:B------:R-:W-:-:S04]  /*36b0*/  LOP3.LUT R2, R2, UR6, RZ, 0x3c, !PT ;  /* 0x0000000602027c12 */ /* 0x000fc8000f8e3cff */
[----:B------:R-:W-:-:S04]  /*36c0*/  SHF.L.U32 R2, R2, 0x1f, RZ ;  /* 0x0000001f02027819 */ /* 0x000fc800000006ff */
[----:B------:R-:W2:Y:S02]  /*36d0*/  SYNCS.PHASECHK.TRANS64.TRYWAIT P0, [UR7], R2 ;  /* 0x00000002ff0075a7 */ /* 0x000ea40008001107 */
[----:B--2---:R-:W-:Y:S05]  /*36e0*/  @!P0 BRA `(.L_x_61) ;  /* 0x0000005800bc8947 */ /* 0x004fea0003800000 */
.L_x_151:
[----:B------:R-:W-:Y:S01]  /*36f0*/  NOP ;  /* 0x0000000000007918 */ /* 0x000fe20000000000 */
[----:B-1----:R-:W1:Y:S01]  /*3700*/  LDS R0, [UR4+0x14] ;  /* 0x00001404ff007984 */ /* 0x002e620008000800 */
[----:B------:R-:W-:Y:S01]  /*3710*/  ULOP3.LUT UR6, UR16, 0xffff, URZ, 0xc0, !UPT ;  /* 0x0000ffff10067892 */ /* 0x000fe2000f8ec0ff */
[----:B------:R-:W-:Y:S01]  /*3720*/  UMOV UR8, 0xffff ;  /* 0x0000ffff00087882 */ /* 0x000fe20000000000 */
[----:B------:R-:W-:Y:S02]  /*3730*/  UMOV UR5, 0x1 ;  /* 0x0000000100057882 */ /* 0x000fe40000000000 */
[----:B------:R-:W-:-:S04]  /*3740*/  USHF.R.U32.HI UR6, URZ, 0x5, UR6 ;  /* 0x00000005ff067899 */ /* 0x000fc80008011606 */
[----:B------:R-:W-:Y:S02]  /*3750*/  USHF.L.U32 UR8, UR8, UR6, URZ ;  /* 0x0000000608087299 */ /* 0x000fe400080006ff */
[----:B------:R-:W-:-:S04]  /*3760*/  USHF.L.U32 UR5, UR5, UR6, URZ ;  /* 0x0000000605057299 */ /* 0x000fc800080006ff */
[----:B-1----:R-:W-:-:S04]  /*3770*/  LOP3.LUT R0, R0, UR8, RZ, 0xc0, !PT ;  /* 0x0000000800007c12 */ /* 0x002fc8000f8ec0ff */
[----:B------:R-:W-:-:S13]  /*3780*/  ISETP.NE.AND P0, PT, R0, UR8, PT ;  /* 0x0000000800007c0c */ /* 0x000fda000bf05270 */
[----:B------:R-:W-:Y:S05]  /*3790*/  @P0 BRA `(.L_x_62) ;  /* 0x0000000000580947 */ /* 0x000fea0003800000 */
[----:B------:R-:W1:Y:S02]  /*37a0*/  LDS R0, [UR4+0x18] ;  /* 0x00001804ff007984 */ /* 0x000e640008000800 */
[----:B-1----:R-:W-:-:S04]  /*37b0*/  LOP3.LUT R0, R0, UR5, RZ, 0xc0, !PT ;  /* 0x0000000500007c12 */ /* 0x002fc8000f8ec0ff */
[----:B------:R-:W-:-:S13]  /*37c0*/  ISETP.NE.AND P0, PT, R0, UR5, PT ;  /* 0x0000000500007c0c */ /* 0x000fda000bf05270 */
[----:B------:R-:W-:Y:S05]  /*37d0*/  @P0 BRA `(.L_x_63) ;  /* 0x00000000003c0947 */ /* 0x000fea0003800000 */
[----:B------:R-:W1:Y:S01]  /*37e0*/  S2R R2, SR_LANEID ;  /* 0x0000000000027919 */ /* 0x000e620000000000 */
[----:B------:R-:W-:Y:S01]  /*37f0*/  ULOP3.LUT UR8, URZ, UR8, URZ, 0x33, !UPT ;  /* 0x00000008ff087292 */ /* 0x000fe2000f8e33ff */
[----:B------:R-:W-:Y:S02]  /*3800*/  VOTEU.ANY UR7, UPT, PT ;  /* 0x0000000000077886 */ /* 0x000fe400038e0100 */
[----:B------:R-:W-:-:S03]  /*3810*/  UFLO.U32 UR7, UR7 ;  /* 0x00000007000772bd */ /* 0x000fc600080e0000 */
[----:B------:R-:W-:-:S04]  /*3820*/  IMAD.U32 R0, RZ, RZ, UR8 ;  /* 0x00000008ff007e24 */ /* 0x000fc8000f8e00ff */
[----:B------:R2:W4:Y:S02]  /*3830*/  REDUX UR6, R0 ;  /* 0x00000000000673c4 */ /* 0x0005240000000000 */
[----:B------:R1:W-:Y:S02]  /*3840*/  UTCATOMSWS.AND URZ, UR8 ;  /* 0x0000000800ff79e3 */ /* 0x0003e40008000000 */
[----:B-1----:R-:W-:Y:S02]  /*3850*/  ISETP.EQ.U32.AND P0, PT, R2, UR7, PT ;  /* 0x0000000702007c0c */ /* 0x002fe4000bf02070 */
[----:B--2---:R-:W-:Y:S02]  /*3860*/  LOP3.LUT R0, RZ, UR5, RZ, 0x33, !PT ;  /* 0x00000005ff007c12 */ /* 0x004fe4000f8e33ff */
[----:B----4-:R-:W-:Y:S02]  /*3870*/  MOV R2, UR6 ;  /* 0x0000000600027c02 */ /* 0x010fe40008000f00 */
[----:B------:R-:W1:Y:S07]  /*3880*/  REDUX UR5, R0 ;  /* 0x00000000000573c4 */ /* 0x000e6e0000000000 */
[----:B------:R2:W-:Y:S01]  /*3890*/  @P0 ATOMS.AND RZ, [UR4+0x14], R2 ;  /* 0x00001402ffff098c */ /* 0x0005e2000a800004 */
[----:B-1----:R-:W-:-:S05]  /*38a0*/  IMAD.U32 R0, RZ, RZ, UR5 ;  /* 0x00000005ff007e24 */ /* 0x002fca000f8e00ff */
[----:B------:R2:W-:Y:S01]  /*38b0*/  @P0 ATOMS.AND RZ, [UR4+0x18], R0 ;  /* 0x00001800ffff098c */ /* 0x0005e2000a800004 */
[----:B------:R-:W-:Y:S05]  /*38c0*/  BRA `(.L_x_64) ;  /* 0x0000000000147947 */ /* 0x000fea0003800000 */
.L_x_63:
[----:B------:R-:W-:Y:S02]  /*38d0*/  MOV R2, 0x38f0 ;  /* 0x000038f000027802 */ /* 0x000fe40000000f00 */
[----:B---3-5:R-:W-:Y:S05]  /*38e0*/  CALL.REL.NOINC `($__internal_0_$__cuda_sm10x_tcgen05_guardrail_trap_col_being_dealloced_not_returned_by_alloc) ;  /* 0x0000005c00a47944 */ /* 0x028fea0003c00000 */
[----:B------:R-:W-:Y:S05]  /*38f0*/  BRA `(.L_x_64) ;  /* 0x0000000000087947 */ /* 0x000fea0003800000 */
.L_x_62:
[----:B------:R-:W-:Y:S02]  /*3900*/  MOV R2, 0x3920 ;  /* 0x0000392000027802 */ /* 0x000fe40000000f00 */
[----:B---3-5:R-:W-:Y:S05]  /*3910*/  CALL.REL.NOINC `($__internal_2_$__cuda_sm10x_tcgen05_guardrail_trap_unallocated_columns_being_dealloced) ;  /* 0x0000005c00b07944 */ /* 0x028fea0003c00000 */
.L_x_64:
[----:B------:R-:W-:Y:S01]  /*3920*/  NOP ;  /* 0x0000000000007918 */ /* 0x000fe20000000000 */
[----:B------:R-:W-:Y:S05]  /*3930*/  EXIT ;  /* 0x000000000000794d */ /* 0x000fea0003800000 */
.L_x_46:
[----:B------:R-:W-:-:S09]  /*3940*/  UISETP.NE.OR UP2, UPT, UR8, 0x3, !UP2 ;  /* 0x000000030800788c */ /* 0x000fd2000d745670 */
[----:B------:R-:W-:Y:S05]  /*3950*/  BRA.U UP2, `(.L_x_65) ;  /* 0x0000001102087547 */ /* 0x000fea000b800000 */
[----:B------:R-:W1:Y:S01]  /*3960*/  LDC R0, c[0x0][0xb30] ;  /* 0x0002cc00ff007b82 */ /* 0x000e620000000800 */
[----:B------:R-:W2:Y:S01]  /*3970*/  LDCU.64 UR8, c[0x0][0x888] ;  /* 0x00011100ff0877ac */ /* 0x000ea20008000a00 */
[----:B------:R-:W-:Y:S02]  /*3980*/  HFMA2 R27, -RZ, RZ, 0, 0 ;  /* 0x00000000ff1b7431 */ /* 0x000fe400000001ff */
[----:B------:R-:W-:Y:S01]  /*3990*/  IMAD.MOV.U32 R29, RZ, RZ, 0x1 ;  /* 0x00000001ff1d7424 */ /* 0x000fe200078e00ff */
[----:B------:R-:W-:Y:S01]  /*39a0*/  MOV R25, 0x2000 ;  /* 0x0000200000197802 */ /* 0x000fe20000000f00 */
[----:B------:R-:W4:Y:S01]  /*39b0*/  LDCU.64 UR4, c[0x0][0x890] ;  /* 0x00011200ff0477ac */ /* 0x000f220008000a00 */
[----:B------:R-:W-:Y:S01]  /*39c0*/  IMAD.MOV.U32 R28, RZ, RZ, RZ ;  /* 0x000000ffff1c7224 */ /* 0x000fe200078e00ff */
[----:B------:R-:W3:Y:S01]  /*39d0*/  LDC R24, c[0x0][0x370] ;  /* 0x0000dc00ff187b82 */ /* 0x000ee20000000800 */
[----:B------:R-:W-:Y:S01]  /*39e0*/  UMOV UR7, 0x400 ;  /* 0x0000040000077882 */ /* 0x000fe20000000000 */
[----:B------:R-:W-:-:S02]  /*39f0*/  UPLOP3.LUT UP1, UPT, UPT, UPT, UPT, 0x40, 0x4 ;  /* 0x000000000004789c */ /* 0x000fc40003f2e870 */
[----:B------:R-:W-:-:S04]  /*3a00*/  ULEA UR7, UR37, UR7, 0x18 ;  /* 0x0000000725077291 */ /* 0x000fc8000f8ec0ff */
[----:B------:R-:W3:Y:S01]  /*3a10*/  LDC R3, c[0x0][0xb0c] ;  /* 0x0002c300ff037b82 */ /* 0x000ee20000000800 */
[----:B------:R-:W-:Y:S02]  /*3a20*/  UIADD3 UR13, UPT, UPT, UR7, 0x38, URZ ;  /* 0x00000038070d7890 */ /* 0x000fe4000fffe0ff */
[----:B--2---:R-:W-:Y:S02]  /*3a30*/  UISETP.NE.U32.AND UP2, UPT, UR8, URZ, UPT ;  /* 0x000000ff0800728c */ /* 0x004fe4000bf45070 */
[----:B------:R-:W-:Y:S02]  /*3a40*/  UIADD3 UR33, UPT, UPT, UR7, 0x20, URZ ;  /* 0x0000002007217890 */ /* 0x000fe4000fffe0ff */
[----:B----4-:R-:W-:Y:S01]  /*3a50*/  UISETP.NE.U32.AND UP3, UPT, UR4, URZ, UPT ;  /* 0x000000ff0400728c */ /* 0x010fe2000bf65070 */
[----:B------:R-:W2:Y:S01]  /*3a60*/  LDC R18, c[0x0][0xb20] ;  /* 0x0002c800ff127b82 */ /* 0x000ea20000000800 */
[----:B-1----:R-:W-:Y:S01]  /*3a70*/  ISETP.NE.AND P1, PT, R0, 0x1, PT ;  /* 0x000000010000780c */ /* 0x002fe20003f25270 */
[----:B------:R-:W-:-:S02]  /*3a80*/  UISETP.NE.AND.EX UP2, UPT, UR9, URZ, UPT, UP2 ;  /* 0x000000ff0900728c */ /* 0x000fc4000bf45320 */
[----:B------:R-:W-:Y:S02]  /*3a90*/  UIADD3 UR25, UPT, UPT, UR7, 0x28, URZ ;  /* 0x0000002807197890 */ /* 0x000fe4000fffe0ff */
[----:B------:R-:W-:Y:S02]  /*3aa0*/  UIADD3 UR17, UPT, UPT, UR7, 0x30, URZ ;  /* 0x0000003007117890 */ /* 0x000fe4000fffe0ff */
[----:B------:R-:W1:Y:S01]  /*3ab0*/  LDC.64 R30, c[0x0][0x348] ;  /* 0x0000d200ff1e7b82 */ /* 0x000e620000000a00 */
[----:B------:R-:W-:Y:S02]  /*3ac0*/  UPRMT UR13, UR37, 0x654, UR13 ;  /* 0x00000654250d7896 */ /* 0x000fe4000800000d */
[----:B------:R-:W-:-:S05]  /*3ad0*/  UISETP.NE.AND.EX UP3, UPT, UR5, URZ, UPT, UP3 ;  /* 0x000000ff0500728c */ /* 0x000fca000bf65330 */
[----:B------:R-:W4:Y:S08]  /*3ae0*/  LDC.64 R16, c[0x0][0xb10] ;  /* 0x0002c400ff107b82 */ /* 0x000f300000000a00 */
[----:B------:R-:W1:Y:S08]  /*3af0*/  LDC.64 R6, c[0x0][0xb18] ;  /* 0x0002c600ff067b82 */ /* 0x000e700000000a00 */
[----:B------:R-:W1:Y:S08]  /*3b00*/  LDC.64 R4, c[0x0][0xb28] ;  /* 0x0002ca00ff047b82 */ /* 0x000e700000000a00 */
[----:B--23--:R-:W1:Y:S02]  /*3b10*/  LDC R19, c[0x0][0x374] ;  /* 0x0000dd00ff137b82 */ /* 0x00ce640000000800 */
.L_x_76:
[C---:B------:R-:W-:Y:S02]  /*3b20*/  LEA R0, R28.reuse, UR7, 0x3 ;  /* 0x000000071c007c11 */ /* 0x040fe4000f8e18ff */
[----:B------:R-:W-:Y:S02]  /*3b30*/  SHF.L.U32 R2, R27, 0x1f, RZ ;  /* 0x0000001f1b027819 */ /* 0x000fe400000006ff */
[----:B------:R-:W-:Y:S02]  /*3b40*/  LEA R20, R28, UR7, 0x4 ;  /* 0x000000071c147c11 */ /* 0x000fe4000f8e20ff */
[----:B--2---:R-:W2:Y:S02]  /*3b50*/  SYNCS.PHASECHK.TRANS64.TRYWAIT P0, [R0+URZ+0x70], R2 ;  /* 0x00007002000075a7 */ /* 0x004ea400080011ff */
[----:B--2---:R-:W-:Y:S05]  /*3b60*/  @!P0 BRA `(.L_x_66) ;  /* 0x0000005400b48947 */ /* 0x004fea0003800000 */
.L_x_152:
[----:B------:R-:W-:Y:S01]  /*3b70*/  ISETP.GE.AND P0, PT, R40, 0x1, PT ;  /* 0x000000012800780c */ /* 0x000fe20003f06270 */
[----:B------:R-:W3:Y:S01]  /*3b80*/  LDS.128 R20, [R20+0x100] ;  /* 0x0001000014147984 */ /* 0x000ee20000000c00 */
[----:B--2---:R-:W-:Y:S01]  /*3b90*/  VIADD R0, R0, 0x80 ;  /* 0x0000008000007836 */ /* 0x004fe20000000000 */
[----:B------:R-:W-:Y:S01]  /*3ba0*/  @!PT LDS RZ, [RZ] ;  /* 0x00000000fffff984 */ /* 0x000fe20000000800 */
[----:B------:R-:W-:Y:S01]  /*3bb0*/  @!PT LDS RZ, [RZ] ;  /* 0x00000000fffff984 */ /* 0x000fe20000000800 */
[----:B------:R-:W-:Y:S01]  /*3bc0*/  @!PT LDS RZ, [RZ] ;  /* 0x00000000fffff984 */ /* 0x000fe20000000800 */
[----:B------:R-:W-:Y:S01]  /*3bd0*/  @!PT LDS RZ, [RZ] ;  /* 0x00000000fffff984 */ /* 0x000fe20000000800 */
[----:B------:R2:W-:Y:S06]  /*3be0*/  MEMBAR.ALL.CTA ;  /* 0x0000000000007992 */ /* 0x0005ec0000008000 */
[----:B--2---:R-:W2:Y:S01]  /*3bf0*/  FENCE.VIEW.ASYNC.S ;  /* 0x00000000000073c6 */ /* 0x004ea20000000000 */
[----:B------:R-:W-:Y:S04]  /*3c00*/  PRMT R0, RZ, 0x654, R0 ;  /* 0x00000654ff007816 */ /* 0x000fe80000000000 */
[----:B--2---:R2:W-:Y:S01]  /*3c10*/  SYNCS.ARRIVE.TRANS64.RED.A1T0 RZ, [R0+URZ], RZ ;  /* 0x000000ff00ff79a7 */ /* 0x0045e200081004ff */
[----:B---3--:R-:W-:Y:S11]  /*3c20*/  LOP3.LUT P3, RZ, R22, 0x1, RZ, 0xc0, !PT ;  /* 0x0000000116ff7812 */ /* 0x008ff6000786c0ff */
[----:B------:R-:W-:Y:S02]  /*3c30*/  @!UPT UIADD3 URZ, UPT, UPT, URZ, URZ, URZ ;  /* 0x000000fffffff290 */ /* 0x000fe4000fffe0ff */
[----:B------:R-:W-:Y:S02]  /*3c40*/  @P3 MOV R11, R20 ;  /* 0x00000014000b3202 */ /* 0x000fe40000000f00 */
[----:B------:R-:W-:Y:S01]  /*3c50*/  @P3 LOP3.LUT R10, R21, 0xffff, RZ, 0xc0, !PT ;  /* 0x0000ffff150a3812 */ /* 0x000fe200078ec0ff */
[----:B--2---:R-:W-:Y:S06]  /*3c60*/  @!P0 BRA `(.L_x_67) ;  /* 0x0000000000a48947 */ /* 0x004fec0003800000 */
[-C--:B-1----:R-:W-:Y:S01]  /*3c70*/  IMAD.HI.U32 R0, R19, R7.reuse, RZ ;  /* 0x0000000713007227 */ /* 0x082fe200078e00ff */
[----:B------:R-:W-:Y:S02]  /*3c80*/  ISETP.NE.AND P0, PT, R6, 0x1, PT ;  /* 0x000000010600780c */ /* 0x000fe40003f05270 */
[----:B------:R-:W-:Y:S01]  /*3c90*/  ISETP.NE.AND P2, PT, R40, 0x1, PT ;  /* 0x000000012800780c */ /* 0x000fe20003f45270 */
[----:B----4-:R-:W-:Y:S01]  /*3ca0*/  IMAD.HI.U32 R9, R24, R16, RZ ;  /* 0x0000001018097227 */ /* 0x010fe200078e00ff */
[----:B------:R-:W-:Y:S02]  /*3cb0*/  SHF.R.U32.HI R0, RZ, R18, R0 ;  /* 0x00000012ff007219 */ /* 0x000fe40000011600 */
[----:B------:R-:W-:Y:S01]  /*3cc0*/  ISETP.NE.AND P4, PT, R3, 0x1, PT ;  /* 0x000000010300780c */ /* 0x000fe20003f85270 */
[----:B------:R-:W-:Y:S01]  /*3cd0*/  IMAD.HI.U32 R13, R10, R7, RZ ;  /* 0x000000070a0d7227 */ /* 0x000fe200078e00ff */
[----:B------:R-:W-:Y:S02]  /*3ce0*/  SHF.R.U32.HI R9, RZ, R17, R9 ;  /* 0x00000011ff097219 */ /* 0x000fe40000011609 */
[----:B------:R-:W-:Y:S01]  /*3cf0*/  SEL R0, R19, R0, !P0 ;  /* 0x0000000013007207 */ /* 0x000fe20004000000 */
[----:B------:R-:W-:Y:S01]  /*3d00*/  IMAD.HI.U32 R12, R11, R16, RZ ;  /* 0x000000100b0c7227 */ /* 0x000fe200078e00ff */
[----:B------:R-:W-:Y:S03]  /*3d10*/  SEL R9, R24, R9, !P4 ;  /* 0x0000000918097207 */ /* 0x000fe60006000000 */
[-C--:B------:R-:W-:Y:S01]  /*3d20*/  IMAD.HI.U32 R8, R0, R4.reuse, RZ ;  /* 0x0000000400087227 */ /* 0x080fe200078e00ff */
[----:B------:R-:W-:Y:S03]  /*3d30*/  SHF.R.U32.HI R12, RZ, R17, R12 ;  /* 0x00000011ff0c7219 */ /* 0x000fe6000001160c */
[----:B------:R-:W-:Y:S01]  /*3d40*/  IMAD.HI.U32 R2, R9, R4, RZ ;  /* 0x0000000409027227 */ /* 0x000fe200078e00ff */
[-C--:B------:R-:W-:Y:S02]  /*3d50*/  @P2 SHF.R.U32.HI R0, RZ, R5.reuse, R8 ;  /* 0x00000005ff002219 */ /* 0x080fe40000011608 */
[----:B------:R-:W-:Y:S02]  /*3d60*/  SHF.R.U32.HI R8, RZ, R18, R13 ;  /* 0x00000012ff087219 */ /* 0x000fe4000001160d */
[----:B------:R-:W-:Y:S01]  /*3d70*/  @P2 SHF.R.U32.HI R9, RZ, R5, R2 ;  /* 0x00000005ff092219 */ /* 0x000fe20000011602 */
[----:B------:R-:W-:Y:S01]  /*3d80*/  IMAD R0, R40, R0, RZ ;  /* 0x0000000028007224 */ /* 0x000fe200078e02ff */
[----:B------:R-:W-:Y:S02]  /*3d90*/  SEL R8, R10, R8, !P0 ;  /* 0x000000080a087207 */ /* 0x000fe40004000000 */
[----:B------:R-:W-:Y:S01]  /*3da0*/  SEL R2, R11, R12, !P4 ;  /* 0x0000000c0b027207 */ /* 0x000fe20006000000 */
[----:B------:R-:W-:Y:S01]  /*3db0*/  IMAD R12, R40, R9, RZ ;  /* 0x00000009280c7224 */ /* 0x000fe200078e02ff */
[C---:B------:R-:W-:Y:S01]  /*3dc0*/  ISETP.GE.AND P0, PT, R8.reuse, R0, PT ;  /* 0x000000000800720c */ /* 0x040fe20003f06270 */
[----:B------:R-:W-:Y:S03]  /*3dd0*/  IMAD.HI.U32 R0, R8, R4, RZ ;  /* 0x0000000408007227 */ /* 0x000fe600078e00ff */
[----:B------:R-:W-:Y:S02]  /*3de0*/  ISETP.GE.OR P0, PT, R2, R12, P0 ;  /* 0x0000000c0200720c */ /* 0x000fe40000706670 */
[-C--:B------:R-:W-:Y:S04]  /*3df0*/  SHF.R.U32.HI R0, RZ, R5.reuse, R0 ;  /* 0x00000005ff007219 */ /* 0x080fe80000011600 */
[----:B------:R-:W-:Y:S05]  /*3e00*/  SEL R13, R8, R0, !P2 ;  /* 0x00000000080d7207 */ /* 0x000fea0005000000 */
[----:B------:R-:W-:Y:S02]  /*3e10*/  IMAD.MOV R12, RZ, RZ, -R13 ;  /* 0x000000ffff0c7224 */ /* 0x000fe400078e0a0d */
[----:B------:R-:W-:Y:S04]  /*3e20*/  @!P0 IMAD.HI.U32 R0, R2, R4, RZ ;  /* 0x0000000402008227 */ /* 0x000fe800078e00ff */
[----:B------:R-:W-:Y:S01]  /*3e30*/  IMAD R12, R40, R12, R8 ;  /* 0x0000000c280c7224 */ /* 0x000fe200078e0208 */
[----:B------:R-:W-:Y:S04]  /*3e40*/  @!P0 SHF.R.U32.HI R0, RZ, R5, R0 ;  /* 0x00000005ff008219 */ /* 0x000fe80000011600 */
[----:B------:R-:W-:Y:S04]  /*3e50*/  @!P0 SEL R0, R2, R0, !P2 ;  /* 0x0000000002008207 */ /* 0x000fe80005000000 */
[----:B------:R-:W-:Y:S01]  /*3e60*/  @!P0 IADD3 R13, PT, PT, R13, -R0, RZ ;  /* 0x800000000d0d8210 */ /* 0x000fe20007ffe0ff */
[----:B------:R-:W-:Y:S01]  /*3e70*/  @!P0 IMAD R0, R9, R12, R0 ;  /* 0x0000000c09008224 */ /* 0x000fe200078e0200 */
[----:B------:R-:W-:Y:S01]  /*3e80*/  IADD3 R9, PT, PT, -R8, RZ, RZ ;  /* 0x000000ff08097210 */ /* 0x000fe20007ffe1ff */
[--C-:B------:R-:W-:Y:S02]  /*3e90*/  IMAD.MOV R12, RZ, RZ, -R2.reuse ;  /* 0x000000ffff0c7224 */ /* 0x100fe400078e0a02 */
[----:B------:R-:W-:Y:S02]  /*3ea0*/  @!P0 IMAD R8, R13, R40, R2 ;  /* 0x000000280d088224 */ /* 0x000fe400078e0202 */
[----:B------:R-:W-:Y:S02]  /*3eb0*/  @!P0 IMAD.MOV.U32 R2, RZ, RZ, R0 ;  /* 0x000000ffff028224 */ /* 0x000fe400078e0000 */
[----:B------:R-:W-:Y:S02]  /*3ec0*/  IMAD R11, R3, R12, R11 ;  /* 0x0000000c030b7224 */ /* 0x000fe400078e020b */
[----:B------:R-:W-:Y:S02]  /*3ed0*/  IMAD R10, R6, R9, R10 ;  /* 0x00000009060a7224 */ /* 0x000fe400078e020a */
[----:B------:R-:W-:Y:S02]  /*3ee0*/  IMAD R11, R2, R3, R11 ;  /* 0x00000003020b7224 */ /* 0x000fe400078e020b */
[----:B------:R-:W-:Y:S02]  /*3ef0*/  IMAD R10, R8, R6, R10 ;  /* 0x00000006080a7224 */ /* 0x000fe400078e020a */
.L_x_67:
[----:B------:R-:W-:Y:S05]  /*3f00*/  BRA.U UP1, `(.L_x_68) ;  /* 0x0000000101107547 */ /* 0x000fea000b800000 */
[----:B------:R-:W-:Y:S04]  /*3f10*/  MOV R2, UR6 ;  /* 0x0000000600027c02 */ /* 0x000fe80008000f00 */
[----:B------:R-:W-:Y:S04]  /*3f20*/  SHF.L.U32 R2, R2, 0x1f, RZ ;  /* 0x0000001f02027819 */ /* 0x000fe800000006ff */
[----:B------:R-:W2:Y:S02]  /*3f30*/  SYNCS.PHASECHK.TRANS64.TRYWAIT P0, [UR7+0x68], R2 ;  /* 0x00006802ff0075a7 */ /* 0x000ea40008001107 */
[----:B--2---:R-:W-:Y:S05]  /*3f40*/  @!P0 BRA `(.L_x_69) ;  /* 0x0000005000d08947 */ /* 0x004fea0003800000 */
.L_x_68:
[----:B------:R-:W-:Y:S02]  /*3f50*/  R2UR UR35, R15 ;  /* 0x000000000f2372ca */ /* 0x000fe400000e0000 */
[----:B------:R-:W-:Y:S02]  /*3f60*/  R2UR UR34, R14 ;  /* 0x000000000e2272ca */ /* 0x000fe400000e0000 */
[----:B------:R-:W-:Y:S02]  /*3f70*/  ISETP.NE.U32.AND P2, PT, RZ, UR4, PT ;  /* 0x00000004ff007c0c */ /* 0x000fe4000bf45070 */
[----:B------:R-:W-:Y:S02]  /*3f80*/  SHF.L.U32 R14, R29, 0x1f, RZ ;  /* 0x0000001f1d0e7819 */ /* 0x000fe400000006ff */
[----:B------:R-:W-:Y:S05]  /*3f90*/  ISETP.NE.AND.EX P2, PT, RZ, UR5, PT, P2 ;  /* 0x00000005ff007c0c */ /* 0x000fea000bf45320 */
[----:B------:R-:W-:Y:S02]  /*3fa0*/  USHF.L.U32 UR35, UR35, 0x7, URZ ;  /* 0x0000000723237899 */ /* 0x000fe400080006ff */
[----:B------:R-:W-:Y:S01]  /*3fb0*/  USHF.L.U32 UR34, UR34, 0x7, URZ ;  /* 0x0000000722227899 */ /* 0x000fe200080006ff */
[----:B------:R-:W-:Y:S11]  /*3fc0*/  BRA.U !UP3, `(.L_x_70) ;  /* 0x000000010b347547 */ /* 0x000ff6000b800000 */
[----:B------:R-:W-:Y:S01]  /*3fd0*/  UPLOP3.LUT UP0, UPT, UPT, UPT, UP2, 0x80, 0x8 ;  /* 0x000000000008789c */ /* 0x000fe20003f0f020 */
[----:B--2---:R-:W-:Y:S02]  /*3fe0*/  HFMA2 R0, -RZ, RZ, 0, 5.9604644775390625e-08 ;  /* 0x00000001ff007431 */ /* 0x004fe400000001ff */
[----:B------:R-:W-:Y:S03]  /*3ff0*/  IMAD.MOV.U32 R88, RZ, RZ, 0x1 ;  /* 0x00000001ff587424 */ /* 0x000fe600078e00ff */
[----:B------:R-:W-:Y:S05]  /*4000*/  PLOP3.LUT P0, PT, PT, PT, UP0, 0x80, 0x8 ;  /* 0x000000000008781c */ /* 0x000fea0003f0f008 */
[----:B------:R-:W2:Y:S01]  /*4010*/  @UP0 LDCU.64 UR10, c[0x0][0x888] ;  /* 0x00011100ff0a07ac */ /* 0x000ea20008000a00 */
[----:B------:R-:W-:Y:S07]  /*4020*/  @UP0 UIMAD UR8, UR36, UR4, URZ ;  /* 0x00000004240802a4 */ /* 0x000fee000f8e02ff */
[----:B------:R-:W-:Y:S01]  /*4030*/  @!P0 PRMT R88, R0, 0x7610, R88 ;  /* 0x0000761000588816 */ /* 0x000fe20000000058 */
[----:B--2---:R-:W-:Y:S03]  /*4040*/  @UP0 UIMAD.WIDE UR10, UR8, 0x4, UR10 ;  /* 0x00000004080a08a5 */ /* 0x004fe6000f8e020a */
[----:B------:R-:W2:Y:S03]  /*4050*/  @!UP0 LDCU UR8, c[0x0][0x880] ;  /* 0x00011000ff0887ac */ /* 0x000ea60008000800 */
[----:B------:R-:W-:Y:S01]  /*4060*/  IMAD.U32 R8, RZ, RZ, UR10 ;  /* 0x0000000aff087e24 */ /* 0x000fe2000f8e00ff */
[----:B------:R-:W-:Y:S05]  /*4070*/  MOV R9, UR11 ;  /* 0x0000000b00097c02 */ /* 0x000fea0008000f00 */
[----:B-----5:R3:W5:Y:S02]  /*4080*/  @P0 LDG.E R49, desc[UR46][R8.64] ;  /* 0x0000002e08310981 */ /* 0x020764000c1e1900 */
[----:B--23--:R-:W-:Y:S07]  /*4090*/  @!P0 IMAD.U32 R49, RZ, RZ, UR8 ;  /* 0x00000008ff318e24 */ /* 0x00cfee000f8e00ff */
.L_x_70:
[----:B-----5:R-:W-:Y:S01]  /*40a0*/  @!P2 FSETP.EQ.AND P0, PT, R49, RZ, PT ;  /* 0x000000ff3100a20b */ /* 0x020fe20003f02000 */
[----:B------:R-:W-:Y:S01]  /*40b0*/  @!UPT UIADD3 URZ, UPT, UPT, URZ, URZ, URZ ;  /* 0x000000fffffff290 */ /* 0x000fe2000fffe0ff */
[----:B------:R-:W-:Y:S11]  /*40c0*/  @!P2 BRA `(.L_x_71) ;  /* 0x000000000014a947 */ /* 0x000ff60003800000 */
[----:B------:R-:W-:Y:S02]  /*40d0*/  LOP3.LUT P2, RZ, R88, 0xff, RZ, 0xc0, !PT ;  /* 0x000000ff58ff7812 */ /* 0x000fe4000784c0ff */
[----:B------:R-:W-:Y:S04]  /*40e0*/  PLOP3.LUT P0, PT, PT, PT, UP0, 0x80, 0x8 ;  /* 0x000000000008781c */ /* 0x000fe80003f0f008 */
[----:B------:R-:W-:Y:S07]  /*40f0*/  PLOP3.LUT P0, PT, P0, PT, PT, 0x8, 0x80 ;  /* 0x000000000080781c */ /* 0x000fee000070e170 */
[----:B------:R-:W-:Y:S11]  /*4100*/  @P2 FSETP.EQ.AND P0, PT, R49, RZ, PT ;  /* 0x000000ff3100220b */ /* 0x000ff60003f02000 */
[----:B------:R-:W-:Y:S02]  /*4110*/  @!UPT UIADD3 URZ, UPT, UPT, URZ, URZ, URZ ;  /* 0x000000fffffff290 */ /* 0x000fe4000fffe0ff */
.L_x_71:
[----:B------:R-:W3:Y:S01]  /*4120*/  SYNCS.PHASECHK.TRANS64.TRYWAIT P2, [UR7+0x40], R14 ;  /* 0x0000400eff0075a7 */ /* 0x000ee20008041107 */
[----:B------:R-:W-:Y:S04]  /*4130*/  ELECT P4, URZ, PT ;  /* 0x0000000000ff782f */ /* 0x000fe80003880000 */
[----:B------:R-:W-:Y:S11]  /*4140*/  PLOP3.LUT P4, PT, P0, P4, PT, 0xf2, 0x2f ;  /* 0x00000000002f781c */ /* 0x000ff60000789e72 */
[----:B------:R-:W-:Y:S02]  /*4150*/  @!UPT UIADD3 URZ, UPT, UPT, URZ, URZ, URZ ;  /* 0x000000fffffff290 */ /* 0x000fe4000fffe0ff */
[----:B-1----:R-:W-:Y:S05]  /*4160*/  @!P4 IADD3 R8, P0, PT, R30, 0x580, RZ ;  /* 0x000005801e08c810 */ /* 0x002fea0007f1e0ff */
[----:B--2---:R-:W-:Y:S01]  /*4170*/  @!P4 IMAD.X R2, RZ, RZ, R31, P0 ;  /* 0x000000ffff02c224 */ /* 0x004fe200000e061f */
[----:B---3--:R-:W-:Y:S07]  /*4180*/  @!P2 BRA `(.L_x_72) ;  /* 0x000000500058a947 */ /* 0x008fee0003800000 */
.L_x_155:
[----:B------:R-:W-:Y:S01]  /*4190*/  @!P4 R2UR UR8, R2 ;  /* 0x000000000208c2ca */ /* 0x000fe200000e0000 */
[----:B------:R-:W-:Y:S01]  /*41a0*/  VOTEU.ALL UP1, P4 ;  /* 0x0000000000ff7886 */ /* 0x000fe20002020000 */
[----:B------:R-:W-:Y:S01]  /*41b0*/  @!P4 R2UR UR9, R8 ;  /* 0x000000000809c2ca */ /* 0x000fe200000e0000 */
[----:B-1----:R-:W-:Y:S01]  /*41c0*/  @!P4 IMAD.MOV.U32 R0, RZ, RZ, 0x2000 ;  /* 0x00002000ff00c424 */ /* 0x002fe200078e00ff */
[----:B------:R-:W-:Y:S01]  /*41d0*/  UMOV UR10, 0x0 ;  /* 0x00000000000a7882 */ /* 0x000fe20000000000 */
[----:B------:R-:W-:Y:S01]  /*41e0*/  UMOV UR11, 0x10000000 ;  /* 0x10000000000b7882 */ /* 0x000fe20000000000 */
[----:B------:R-:W-:Y:S01]  /*41f0*/  @!UP1 UIADD3 UR32, UPT, UPT, UR7, 0x200, URZ ;  /* 0x0000020007209890 */ /* 0x000fe2000fffe0ff */
[----:B------:R-:W-:Y:S06]  /*4200*/  VOTEU.ALL UP1, P4 ;  /* 0x0000000000ff7886 */ /* 0x000fec0002020000 */
[----:B------:R-:W-:Y:S01]  /*4210*/  IMAD.U32 R9, RZ, RZ, UR8 ;  /* 0x00000008ff097e24 */ /* 0x000fe2000f8e00ff */
[----:B------:R-:W-:Y:S01]  /*4220*/  UPRMT UR8, UR37, 0x654, UR33 ;  /* 0x0000065425087896 */ /* 0x000fe20008000021 */
[----:B------:R-:W-:Y:S03]  /*4230*/  IMAD.U32 R8, RZ, RZ, UR9 ;  /* 0x00000009ff087e24 */ /* 0x000fe6000f8e00ff */
[----:B------:R-:W-:Y:S02]  /*4240*/  @!P4 R2UR UR15, R9 ;  /* 0x00000000090fc2ca */ /* 0x000fe400000e0000 */
[----:B------:R-:W-:Y:S02]  /*4250*/  @!P4 R2UR UR14, R8 ;  /* 0x00000000080ec2ca */ /* 0x000fe400000e0000 */
[----:B------:R-:W-:Y:S05]  /*4260*/  @!P4 IADD3 R8, P0, PT, R30, 0x580, RZ ;  /* 0x000005801e08c810 */ /* 0x000fea0007f1e0ff */
[----:B------:R-:W-:Y:S06]  /*4270*/  @!P4 IMAD.X R2, RZ, RZ, R31, P0 ;  /* 0x000000ffff02c224 */ /* 0x000fec00000e061f */
[----:B------:R1:W-:Y:S01]  /*4280*/  @!UP1 UTMALDG.3D [UR32], [UR14], desc[UR10] ;  /* 0x00000a200e0095b4 */ /* 0x0003e20008011000 */
[----:B------:R1:W-:Y:S01]  /*4290*/  @!P4 SYNCS.ARRIVE.TRANS64.RED.A0TR RZ, [UR7+0x20], R0 ;  /* 0x00002000ffffc9a7 */ /* 0x0003e20008300407 */
[----:B------:R-:W-:Y:S01]  /*42a0*/  SYNCS.ARRIVE.TRANS64.RED.A1T0 RZ, [UR8], RZ ;  /* 0x000000ffffff79a7 */ /* 0x000fe20008100408 */
[----:B------:R-:W2:Y:S02]  /*42b0*/  SYNCS.PHASECHK.TRANS64.TRYWAIT P2, [UR7+0x48], R14 ;  /* 0x0000480eff0075a7 */ /* 0x000ea40008041107 */
[----:B-12---:R-:W-:Y:S05]  /*42c0*/  @!P2 BRA `(.L_x_73) ;  /* 0x000000500020a947 */ /* 0x006fea0003800000 */
.L_x_157:
[----:B------:R-:W-:Y:S01]  /*42d0*/  @!P4 R2UR UR8, R2 ;  /* 0x000000000208c2ca */ /* 0x000fe200000e0000 */
[----:B------:R-:W-:Y:S01]  /*42e0*/  VOTEU.ALL UP1, P4 ;  /* 0x0000000000ff7886 */ /* 0x000fe20002020000 */
[----:B------:R-:W-:Y:S01]  /*42f0*/  @!P4 R2UR UR9, R8 ;  /* 0x000000000809c2ca */ /* 0x000fe200000e0000 */
[----:B-1----:R-:W-:Y:S01]  /*4300*/  @!P4 IMAD.MOV.U32 R0, RZ, RZ, 0x2000 ;  /* 0x00002000ff00c424 */ /* 0x002fe200078e00ff */
[----:B------:R-:W-:Y:S01]  /*4310*/  UMOV UR10, 0x0 ;  /* 0x00000000000a7882 */ /* 0x000fe20000000000 */
[----:B------:R-:W-:Y:S01]  /*4320*/  UMOV UR11, 0x10000000 ;  /* 0x10000000000b7882 */ /* 0x000fe20000000000 */
[----:B------:R-:W-:Y:S02]  /*4330*/  @!UP1 UIADD3 UR26, UPT, UPT, UR34, 0x20, URZ ;  /* 0x00000020221a9890 */ /* 0x000fe4000fffe0ff */
[----:B------:R-:W-:Y:S01]  /*4340*/  @!UP1 UIADD3 UR24, UPT, UPT, UR7, 0x2200, URZ ;  /* 0x0000220007189890 */ /* 0x000fe2000fffe0ff */
[----:B------:R-:W-:Y:S01]  /*4350*/  VOTEU.ALL UP1, P4 ;  /* 0x0000000000ff7886 */ /* 0x000fe20002020000 */
[----:B------:R-:W-:Y:S01]  /*4360*/  UMOV UR27, UR35 ;  /* 0x00000023001b7c82 */ /* 0x000fe20008000000 */
[----:B------:R-:W-:Y:S02]  /*4370*/  UMOV UR28, UR36 ;  /* 0x00000024001c7c82 */ /* 0x000fe40008000000 */
        /* <DEDUP_REMOVED lines=12> */
.L_x_159:
[----:B------:R-:W2:Y:S01]  /*4440*/  LDC.64 R12, c[0x0][0xb18] ;  /* 0x0002c600ff0c7b82 */ /* 0x000ea20000000a00 */
[----:B------:R-:W-:Y:S01]  /*4450*/  @!P4 R2UR UR8, R2 ;  /* 0x000000000208c2ca */ /* 0x000fe200000e0000 */
[----:B------:R-:W-:Y:S01]  /*4460*/  VOTEU.ALL UP1, P4 ;  /* 0x0000000000ff7886 */ /* 0x000fe20002020000 */
[----:B------:R-:W-:Y:S01]  /*4470*/  @!P4 R2UR UR9, R8 ;  /* 0x000000000809c2ca */ /* 0x000fe200000e0000 */
[----:B-1----:R-:W-:Y:S01]  /*4480*/  @!P4 IMAD.MOV.U32 R0, RZ, RZ, 0x2000 ;  /* 0x00002000ff00c424 */ /* 0x002fe200078e00ff */
[----:B------:R-:W-:Y:S03]  /*4490*/  UMOV UR10, 0x0 ;  /* 0x00000000000a7882 */ /* 0x000fe60000000000 */
[----:B------:R-:W1:Y:S01]  /*44a0*/  @!P1 LDC R2, c[0x0][0xb0c] ;  /* 0x0002c300ff029b82 */ /* 0x000e620000000800 */
[----:B------:R-:W-:Y:S01]  /*44b0*/  @!UP1 UIADD3 UR18, UPT, UPT, UR34, 0x40, URZ ;  /* 0x0000004022129890 */ /* 0x000fe2000fffe0ff */
[----:B------:R-:W-:Y:S01]  /*44c0*/  @P3 SHF.R.U32.HI R26, RZ, 0x10, R21 ;  /* 0x00000010ff1a3819 */ /* 0x000fe20000011615 */
[----:B------:R-:W-:Y:S01]  /*44d0*/  @!UP1 UIADD3 UR16, UPT, UPT, UR7, 0x4200, URZ ;  /* 0x0000420007109890 */ /* 0x000fe2000fffe0ff */
[----:B------:R-:W-:Y:S01]  /*44e0*/  VIADD R28, R28, 0x1 ;  /* 0x000000011c1c7836 */ /* 0x000fe20000000000 */
[----:B------:R-:W-:Y:S01]  /*44f0*/  VOTEU.ALL UP1, P4 ;  /* 0x0000000000ff7886 */ /* 0x000fe20002020000 */
[----:B------:R-:W-:Y:S01]  /*4500*/  UMOV UR11, 0x10000000 ;  /* 0x10000000000b7882 */ /* 0x000fe20000000000 */
[----:B------:R-:W-:Y:S01]  /*4510*/  UMOV UR19, UR35 ;  /* 0x0000002300137c82 */ /* 0x000fe20008000000 */
[----:B------:R-:W-:Y:S01]  /*4520*/  IMAD.U32 R9, RZ, RZ, UR8 ;  /* 0x00000008ff097e24 */ /* 0x000fe2000f8e00ff */
[----:B------:R-:W-:Y:S01]  /*4530*/  UMOV UR20, UR36 ;  /* 0x0000002400147c82 */ /* 0x000fe20008000000 */
[----:B------:R-:W-:Y:S01]  /*4540*/  IMAD.U32 R8, RZ, RZ, UR9 ;  /* 0x00000009ff087e24 */ /* 0x000fe2000f8e00ff */
[----:B------:R-:W-:Y:S02]  /*4550*/  UPRMT UR8, UR37, 0x654, UR17 ;  /* 0x0000065425087896 */ /* 0x000fe40008000011 */
[----:B------:R-:W-:Y:S02]  /*4560*/  @!P4 R2UR UR15, R9 ;  /* 0x00000000090fc2ca */ /* 0x000fe400000e0000 */
[----:B------:R-:W-:Y:S02]  /*4570*/  @!P4 R2UR UR14, R8 ;  /* 0x00000000080ec2ca */ /* 0x000fe400000e0000 */
[----:B------:R-:W3:Y:S11]  /*4580*/  LDC.64 R8, c[0x0][0xb10] ;  /* 0x0002c400ff087b82 */ /* 0x000ef60000000a00 */
[----:B------:R1:W-:Y:S01]  /*4590*/  @!UP1 UTMALDG.3D [UR16], [UR14], desc[UR10] ;  /* 0x00000a100e0095b4 */ /* 0x0003e20008011000 */
[----:B------:R5:W-:Y:S01]  /*45a0*/  @!P4 SYNCS.ARRIVE.TRANS64.RED.A0TR RZ, [UR7+0x30], R0 ;  /* 0x00003000ffffc9a7 */ /* 0x000be20008300407 */
[C---:B---3--:R-:W-:Y:S01]  /*45b0*/  @!P1 IMAD.HI.U32 R8, R11.reuse, R8, RZ ;  /* 0x000000080b089227 */ /* 0x048fe200078e00ff */
[----:B--2---:R-:W-:Y:S02]  /*45c0*/  @!P1 ISETP.NE.AND P0, PT, R12, 0x1, PT ;  /* 0x000000010c00980c */ /* 0x004fe40003f05270 */
[----:B-1----:R-:W-:Y:S01]  /*45d0*/  @!P1 ISETP.NE.AND P2, PT, R2, 0x1, PT ;  /* 0x000000010200980c */ /* 0x002fe20003f45270 */
[----:B------:R-:W-:Y:S01]  /*45e0*/  SYNCS.ARRIVE.TRANS64.RED.A1T0 RZ, [UR8], RZ ;  /* 0x000000ffffff79a7 */ /* 0x000fe20008100408 */
[C---:B------:R-:W-:Y:S01]  /*45f0*/  @!P1 IMAD.HI.U32 R13, R10.reuse, R13, RZ ;  /* 0x0000000d0a0d9227 */ /* 0x040fe200078e00ff */
[----:B------:R-:W-:Y:S04]  /*4600*/  @!P1 SHF.R.U32.HI R8, RZ, R9, R8 ;  /* 0x00000009ff089219 */ /* 0x000fe80000011608 */
[----:B------:R-:W-:Y:S01]  /*4610*/  @!P1 SEL R8, R11, R8, !P2 ;  /* 0x000000080b089207 */ /* 0x000fe20005000000 */
[----:B------:R-:W1:Y:S01]  /*4620*/  SYNCS.PHASECHK.TRANS64.TRYWAIT P5, [UR7+0x58], R14 ;  /* 0x0000580eff0075a7 */ /* 0x000e6200080a1107 */
[----:B-----5:R-:W2:Y:S02]  /*4630*/  @!P1 LDC R0, c[0x0][0xb20] ;  /* 0x0002c800ff009b82 */ /* 0x020ea40000000800 */
[----:B--2---:R-:W-:Y:S04]  /*4640*/  @!P1 SHF.R.U32.HI R0, RZ, R0, R13 ;  /* 0x00000000ff009219 */ /* 0x004fe8000001160d */
[----:B------:R-:W-:Y:S05]  /*4650*/  @!P1 SEL R9, R10, R0, !P0 ;  /* 0x000000000a099207 */ /* 0x000fea0004000000 */
[----:B------:R-:W-:Y:S02]  /*4660*/  @!P1 IMAD.IADD R0, R9, 0x1, -R8 ;  /* 0x0000000109009824 */ /* 0x000fe400078e0a08 */
[----:B------:R-:W-:Y:S02]  /*4670*/  @!P1 IMAD.IADD R8, R8, 0x1, -R9 ;  /* 0x0000000108089824 */ /* 0x000fe400078e0a09 */
[----:B------:R-:W-:Y:S02]  /*4680*/  @!P1 IMAD R11, R0, R2, R11 ;  /* 0x00000002000b9224 */ /* 0x000fe400078e020b */
[----:B------:R-:W-:Y:S01]  /*4690*/  @!P1 IMAD R10, R8, R12, R10 ;  /* 0x0000000c080a9224 */ /* 0x000fe200078e020a */
[----:B-1----:R-:W-:Y:S06]  /*46a0*/  @!P5 BRA `(.L_x_75) ;  /* 0x0000004c0058d947 */ /* 0x002fec0003800000 */
.L_x_161:
[----:B------:R-:W-:Y:S01]  /*46b0*/  @!P4 IADD3 R2, P0, PT, R30, 0x580, RZ ;  /* 0x000005801e02c810 */ /* 0x000fe20007f1e0ff */
[----:B------:R-:W-:Y:S01]  /*46c0*/  VOTEU.ALL UP1, P4 ;  /* 0x0000000000ff7886 */ /* 0x000fe20002020000 */
[----:B------:R-:W-:Y:S01]  /*46d0*/  UMOV UR18, 0x0 ;  /* 0x0000000000127882 */ /* 0x000fe20000000000 */
[----:B------:R-:W-:Y:S01]  /*46e0*/  UMOV UR19, 0x10000000 ;  /* 0x1000000000137882 */ /* 0x000fe20000000000 */
[----:B------:R-:W-:Y:S01]  /*46f0*/  @!P4 R2UR UR9, R2 ;  /* 0x000000000209c2ca */ /* 0x000fe200000e0000 */
[----:B-1----:R-:W-:Y:S01]  /*4700*/  @!P4 IMAD.X R0, RZ, RZ, R31, P0 ;  /* 0x000000ffff00c224 */ /* 0x002fe200000e061f */
[----:B------:R-:W-:Y:S01]  /*4710*/  @!UP1 UIADD3 UR10, UPT, UPT, UR34, 0x60, URZ ;  /* 0x00000060220a9890 */ /* 0x000fe2000fffe0ff */
[----:B------:R-:W-:Y:S01]  /*4720*/  ISETP.NE.AND P0, PT, R28, 0x2, PT ;  /* 0x000000021c00780c */ /* 0x000fe20003f05270 */
[----:B------:R-:W-:Y:S01]  /*4730*/  UMOV UR11, UR35 ;  /* 0x00000023000b7c82 */ /* 0x000fe20008000000 */
[----:B------:R-:W-:Y:S01]  /*4740*/  UMOV UR12, UR36 ;  /* 0x00000024000c7c82 */ /* 0x000fe20008000000 */
[----:B------:R-:W-:Y:S01]  /*4750*/  @!P4 R2UR UR8, R0 ;  /* 0x000000000008c2ca */ /* 0x000fe200000e0000 */
[----:B------:R-:W-:Y:S01]  /*4760*/  IMAD.IADD R14, R10, 0x1, R86 ;  /* 0x000000010a0e7824 */ /* 0x000fe200078e0256 */
[----:B------:R-:W-:Y:S01]  /*4770*/  @P3 R2UR UR36, R26 ;  /* 0x000000001a2432ca */ /* 0x000fe200000e0000 */
[----:B------:R-:W-:Y:S01]  /*4780*/  IMAD.IADD R15, R11, 0x1, R87 ;  /* 0x000000010b0f7824 */ /* 0x000fe200078e0257 */
[----:B------:R-:W-:Y:S02]  /*4790*/  SEL R0, RZ, 0x1, P0 ;  /* 0x00000001ff007807 */ /* 0x000fe40000000000 */
[----:B------:R-:W-:Y:S01]  /*47a0*/  LOP3.LUT R29, R29, 0x1, RZ, 0x3c, !PT ;  /* 0x000000011d1d7812 */ /* 0x000fe200078e3cff */
[----:B------:R-:W-:Y:S01]  /*47b0*/  IMAD.U32 R8, RZ, RZ, UR9 ;  /* 0x00000009ff087e24 */ /* 0x000fe2000f8e00ff */
[----:B------:R-:W-:Y:S01]  /*47c0*/  @!UP1 UIADD3 UR9, UPT, UPT, UR7, 0x38, URZ ;  /* 0x0000003807099890 */ /* 0x000fe2000fffe0ff */
[----:B------:R-:W-:Y:S02]  /*47d0*/  LOP3.LUT R27, R27, R0, RZ, 0x3c, !PT ;  /* 0x000000001b1b7212 */ /* 0x000fe400078e3cff */
[----:B------:R-:W-:Y:S02]  /*47e0*/  SEL R28, R28, RZ, P0 ;  /* 0x000000ff1c1c7207 */ /* 0x000fe40000000000 */
[----:B------:R-:W-:Y:S01]  /*47f0*/  IMAD.U32 R9, RZ, RZ, UR8 ;  /* 0x00000008ff097e24 */ /* 0x000fe2000f8e00ff */
[----:B------:R-:W-:Y:S01]  /*4800*/  @!P4 R2UR UR14, R8 ;  /* 0x00000000080ec2ca */ /* 0x000fe200000e0000 */
[----:B------:R-:W-:Y:S01]  /*4810*/  @!UP1 UIADD3 UR8, UPT, UPT, UR7, 0x6200, URZ ;  /* 0x0000620007089890 */ /* 0x000fe2000fffe0ff */
[----:B------:R-:W-:Y:S02]  /*4820*/  VOTEU.ALL UP1, P4 ;  /* 0x0000000000ff7886 */ /* 0x000fe40002020000 */
[----:B------:R-:W-:Y:S11]  /*4830*/  @!P4 R2UR UR15, R9 ;  /* 0x00000000090fc2ca */ /* 0x000ff600000e0000 */
[----:B------:R-:W-:Y:S02]  /*4840*/  @!UPT UIADD3 URZ, UPT, UPT, URZ, URZ, URZ ;  /* 0x000000fffffff290 */ /* 0x000fe4000fffe0ff */
[----:B------:R2:W-:Y:S01]  /*4850*/  @!UP1 UTMALDG.3D [UR8], [UR14], desc[UR18] ;  /* 0x000012080e0095b4 */ /* 0x0005e20008011000 */
[----:B------:R2:W-:Y:S01]  /*4860*/  @!P4 SYNCS.ARRIVE.TRANS64.RED.A0TR RZ, [UR7+0x38], R25 ;  /* 0x00003819ffffc9a7 */ /* 0x0005e20008300407 */
[----:B------:R-:W-:Y:S01]  /*4870*/  UPLOP3.LUT UP1, UPT, UPT, UPT, UPT, 0x80, 0x8 ;  /* 0x000000000008789c */ /* 0x000fe20003f2f070 */
[----:B------:R-:W-:Y:S01]  /*4880*/  SYNCS.ARRIVE.TRANS64.RED.A1T0 RZ, [UR13], RZ ;  /* 0x000000ffffff79a7 */ /* 0x000fe2000810040d */
[----:B------:R-:W-:Y:S09]  /*4890*/  @P3 BRA `(.L_x_76) ;  /* 0xfffffff000a03947 */ /* 0x000ff2000383ffff */
[----:B------:R-:W-:-:S04]  /*48a0*/  SHF.L.U32 R2, R29, 0x1f, RZ ;  /* 0x0000001f1d027819 */ /* 0x000fc800000006ff */
[----:B------:R-:W1:Y:S02]  /*48b0*/  SYNCS.PHASECHK.TRANS64.TRYWAIT P0, [UR7+0x40], R2 ;  /* 0x00004002ff0075a7 */ /* 0x000e640008001107 */
[----:B-1----:R-:W-:Y:S05]  /*48c0*/  @!P0 BRA `(.L_x_77) ;  /* 0x0000004800e88947 */ /* 0x002fea0003800000 */
.L_x_163:
[----:B------:R-:W3:Y:S02]  /*48d0*/  SYNCS.PHASECHK.TRANS64.TRYWAIT P0, [UR7+0x48], R2 ;  /* 0x00004802ff0075a7 */ /* 0x000ee40008001107 */
[----:B---3--:R-:W-:Y:S05]  /*48e0*/  @!P0 BRA `(.L_x_78) ;  /* 0x0000004800f88947 */ /* 0x008fea0003800000 */
.L_x_165:
[----:B------:R-:W3:Y:S02]  /*48f0*/  SYNCS.PHASECHK.TRANS64.TRYWAIT P0, [UR7+0x50], R2 ;  /* 0x00005002ff0075a7 */ /* 0x000ee40008001107 */
[----:B---3--:R-:W-:Y:S05]  /*4900*/  @!P0 BRA `(.L_x_79) ;  /* 0x0000004c00088947 */ /* 0x008fea0003800000 */
.L_x_167:
[----:B-1----:R-:W-:-:S07]  /*4910*/  MOV R0, UR7 ;  /* 0x0000000700007c02 */ /* 0x002fce0008000f00 */
.L_x_80:
[----:B-1----:R-:W-:-:S04]  /*4920*/  SHF.L.U32 R2, R29, 0x1f, RZ ;  /* 0x0000001f1d027819 */ /* 0x002fc800000006ff */
[----:B------:R1:W3:Y:S03]  /*4930*/  SYNCS.PHASECHK.TRANS64.TRYWAIT P0, [R0+URZ+0x58], R2 ;  /* 0x00005802000075a7 */ /* 0x0002e600080011ff */
[----:B---3--:R-:W-:Y:S05]  /*4940*/  @!P0 NANOSLEEP.SYNCS 0x989680 ;  /* 0x009896800000895d */ /* 0x008fea0003900000 */
[----:B------:R-:W3:Y:S02]  /*4950*/  @!P0 SYNCS.PHASECHK.TRANS64 P0, [R0+URZ+0x58], R2 ;  /* 0x00005802000085a7 */ /* 0x000ee400080010ff */
[----:B--23--:R-:W-:Y:S05]  /*4960*/  @P0 EXIT ;  /* 0x000000000000094d */ /* 0x00cfea0003800000 */
[----:B------:R-:W-:Y:S05]  /*4970*/  BRA `(.L_x_80) ;  /* 0xfffffffc00e87947 */ /* 0x000fea000383ffff */
.L_x_65:
[----:B------:R-:W-:-:S06]  /*4980*/  UISETP.GE.AND UP1, UPT, UR8, 0x4, UPT ;  /* 0x000000040800788c */ /* 0x000fcc000bf26270 */
[----:B------:R-:W-:-:S13]  /*4990*/  PLOP3.LUT P0, PT, PT, PT, UP1, 0x80, 0x8 ;  /* 0x000000000008781c */ /* 0x000fda0003f0f018 */
[----:B------:R-:W-:Y:S05]  /*49a0*/  @!P0 EXIT ;  /* 0x000000000000894d */ /* 0x000fea0003800000 */
[----:B------:R-:W-:Y:S01]  /*49b0*/  BAR.SYNC.DEFER_BLOCKING 0x6, 0xa0 ;  /* 0x0182800000007b1d */ /* 0x000fe20000010000 */
[C---:B------:R-:W-:Y:S01]  /*49c0*/  IMAD.SHL.U32 R2, R101.reuse, 0x20, RZ ;  /* 0x0000002065027824 */ /* 0x040fe200078e00ff */
[C---:B------:R-:W-:Y:S01]  /*49d0*/  SHF.L.U32 R46, R101.reuse, 0x10, RZ ;  /* 0x00000010652e7819 */ /* 0x040fe200000006ff */
[C---:B------:R-:W-:Y:S01]  /*49e0*/  IMAD.SHL.U32 R100, R101.reuse, 0x4, RZ ;  /* 0x0000000465647824 */ /* 0x040fe200078e00ff */
[C---:B------:R-:W-:Y:S01]  /*49f0*/  LOP3.LUT R102, R101.reuse, 0x60, RZ, 0xc0, !PT ;  /* 0x0000006065667812 */ /* 0x040fe200078ec0ff */
[----:B------:R-:W-:Y:S01]  /*4a00*/  HFMA2 R97, -RZ, RZ, 0, 5.9604644775390625e-08 ;  /* 0x00000001ff617431 */ /* 0x000fe200000001ff */
[----:B------:R-:W-:Y:S02]  /*4a10*/  UMOV UR48, 0x400 ;  /* 0x0000040000307882 */ /* 0x000fe40000000000 */
[----:B------:R-:W1:Y:S01]  /*4a20*/  LDC R91, c[0x0][0x370] ;  /* 0x0000dc00ff5b7b82 */ /* 0x000e620000000800 */
[----:B------:R-:W-:Y:S01]  /*4a30*/  ULEA UR48, UR37, UR48, 0x18 ;  /* 0x0000003025307291 */ /* 0x000fe2000f8ec0ff */
[----:B------:R-:W-:Y:S01]  /*4a40*/  LOP3.LUT R3, R2, 0xc0, RZ, 0xc0, !PT ;  /* 0x000000c002037812 */ /* 0x000fe200078ec0ff */
[----:B------:R-:W-:Y:S01]  /*4a50*/  HFMA2 R95, -RZ, RZ, 0, 0 ;  /* 0x00000000ff5f7431 */ /* 0x000fe200000001ff */
[----:B------:R-:W-:Y:S01]  /*4a60*/  LOP3.LUT R99, R101, 0x2, RZ, 0xc0, !PT ;  /* 0x0000000265637812 */ /* 0x000fe200078ec0ff */
[----:B------:R-:W-:Y:S01]  /*4a70*/  UIADD3 UR4, UPT, UPT, UR48, 0x200, URZ ;  /* 0x0000020030047890 */ /* 0x000fe2000fffe0ff */
[----:B------:R-:W-:Y:S01]  /*4a80*/  LOP3.LUT R100, R3, 0x18, R100, 0xf8, !PT ;  /* 0x0000001803647812 */ /* 0x000fe200078ef864 */
[----:B------:R-:W-:Y:S01]  /*4a90*/  IMAD.MOV.U32 R45, RZ, RZ, RZ ;  /* 0x000000ffff2d7224 */ /* 0x000fe200078e00ff */
[----:B------:R-:W2:Y:S01]  /*4aa0*/  LDC R42, c[0x0][0xb0c] ;  /* 0x0002c300ff2a7b82 */ /* 0x000ea20000000800 */
[----:B------:R-:W-:Y:S01]  /*4ab0*/  LOP3.LUT R46, R46, 0x600000, RZ, 0xc0, !PT ;  /* 0x006000002e2e7812 */ /* 0x000fe200078ec0ff */
[----:B------:R-:W-:Y:S01]  /*4ac0*/  IMAD.MOV.U32 R105, RZ, RZ, RZ ;  /* 0x000000ffff697224 */ /* 0x000fe200078e00ff */
[----:B------:R-:W-:Y:S01]  /*4ad0*/  LOP3.LUT R100, R100, 0xf20, R2, 0xf8, !PT ;  /* 0x00000f2064647812 */ /* 0x000fe200078ef802 */
[----:B------:R-:W-:Y:S01]  /*4ae0*/  IMAD.U32 R93, RZ, RZ, UR4 ;  /* 0x00000004ff5d7e24 */ /* 0x000fe2000f8e00ff */
[----:B------:R-:W-:Y:S01]  /*4af0*/  LOP3.LUT R101, R101, 0x4, RZ, 0xc0, !PT ;  /* 0x0000000465657812 */ /* 0x000fe200078ec0ff */
[----:B------:R-:W4:Y:S01]  /*4b00*/  LDCU.64 UR52, c[0x0][0x348] ;  /* 0x00006900ff3477ac */ /* 0x000f220008000a00 */
[----:B------:R-:W-:Y:S01]  /*4b10*/  MOV R96, RZ ;  /* 0x000000ff00607202 */ /* 0x000fe20000000f00 */
[----:B------:R-:W1:Y:S01]  /*4b20*/  LDC R89, c[0x0][0xb20] ;  /* 0x0002c800ff597b82 */ /* 0x000e620000000800 */
[----:B------:R-:W3:Y:S01]  /*4b30*/  LDS R0, [UR48+0x120] ;  /* 0x00012030ff007984 */ /* 0x000ee20008000800 */
[----:B------:R-:W-:Y:S01]  /*4b40*/  IMAD R100, R100, 0x2, R93 ;  /* 0x0000000264647824 */ /* 0x000fe200078e025d */
[----:B------:R-:W1:Y:S03]  /*4b50*/  LDCU.64 UR38, c[0x0][0x888] ;  /* 0x00011100ff2677ac */ /* 0x000e660008000a00 */
[--C-:B------:R-:W-:Y:S01]  /*4b60*/  IMAD R99, R99, -0x10, R100.reuse ;  /* 0xfffffff063637824 */ /* 0x100fe200078e0264 */
[----:B------:R-:W1:Y:S01]  /*4b70*/  LDCU.64 UR44, c[0x0][0x890] ;  /* 0x00011200ff2c77ac */ /* 0x000e620008000a00 */
[----:B------:R-:W1:Y:S01]  /*4b80*/  LDC R41, c[0x0][0xb30] ;  /* 0x0002cc00ff297b82 */ /* 0x000e620000000800 */
[----:B------:R-:W-:Y:S01]  /*4b90*/  IMAD R98, R101, -0x10, R100 ;  /* 0xfffffff065627824 */ /* 0x000fe200078e0264 */
[----:B------:R-:W-:Y:S01]  /*4ba0*/  UMOV UR49, URZ ;  /* 0x000000ff00317c82 */ /* 0x000fe20008000000 */
[----:B------:R-:W-:-:S05]  /*4bb0*/  UMOV UR51, URZ ;  /* 0x000000ff00337c82 */ /* 0x000fca0008000000 */
[----:B------:R-:W1:Y:S08]  /*4bc0*/  LDC.64 R84, c[0x0][0xb10] ;  /* 0x0002c400ff547b82 */ /* 0x000e700000000a00 */
[----:B------:R-:W1:Y:S08]  /*4bd0*/  LDC.64 R38, c[0x0][0xb18] ;  /* 0x0002c600ff267b82 */ /* 0x000e700000000a00 */
[----:B------:R-:W1:Y:S08]  /*4be0*/  LDC.64 R36, c[0x0][0xb28] ;  /* 0x0002ca00ff247b82 */ /* 0x000e700000000a00 */
[----:B------:R-:W1:Y:S01]  /*4bf0*/  LDC.64 R82, c[0x0][0x8b0] ;  /* 0x00022c00ff527b82 */ /* 0x000e620000000a00 */
[----:B---3--:R-:W-:-:S07]  /*4c00*/  IMAD.IADD R46, R0, 0x1, R46 ;  /* 0x00000001002e7824 */ /* 0x008fce00078e022e */
[----:B------:R-:W3:Y:S08]  /*4c10*/  LDC.64 R80, c[0x0][0x8a8] ;  /* 0x00022a00ff507b82 */ /* 0x000ef00000000a00 */
[----:B--2-4-:R-:W1:Y:S02]  /*4c20*/  LDC R90, c[0x0][0x374] ;  /* 0x0000dd00ff5a7b82 */ /* 0x014e640000000800 */
.L_x_124:
[----:B------:R-:W-:Y:S02]  /*4c30*/  LEA R0, R105, UR48, 0x3 ;  /* 0x0000003069007c11 */ /* 0x000fe4000f8e18ff */
[----:B------:R-:W-:Y:S02]  /*4c40*/  SHF.L.U32 R2, R95, 0x1f, RZ ;  /* 0x0000001f5f027819 */ /* 0x000fe400000006ff */
[----:B-1----:R-:W-:Y:S02]  /*4c50*/  LEA R16, R105, UR48, 0x4 ;  /* 0x0000003069107c11 */ /* 0x002fe4000f8e20ff */
[----:B------:R-:W2:Y:S02]  /*4c60*/  SYNCS.PHASECHK.TRANS64.TRYWAIT P0, [R0+URZ+0x70], R2 ;  /* 0x00007002000075a7 */ /* 0x000ea400080011ff */
[----:B--23--:R-:W-:Y:S05]  /*4c70*/  @!P0 BRA `(.L_x_81) ;  /* 0x0000004800448947 */ /* 0x00cfea0003800000 */
.L_x_168:
[----:B------:R-:W4:Y:S01]  /*4c80*/  LDC.64 R10, c[0x0][0xb10] ;  /* 0x0002c400ff0a7b82 */ /* 0x000f220000000a00 */
[----:B------:R-:W3:Y:S01]  /*4c90*/  LDS.128 R16, [R16+0x100] ;  /* 0x0001000010107984 */ /* 0x000ee20000000c00 */
[----:B-1----:R-:W-:Y:S01]  /*4ca0*/  ISETP.NE.AND P1, PT, R41, 0x1, PT ;  /* 0x000000012900780c */ /* 0x002fe20003f25270 */
[----:B--2---:R-:W-:Y:S01]  /*4cb0*/  VIADD R0, R0, 0x80 ;  /* 0x0000008000007836 */ /* 0x004fe20000000000 */
[----:B------:R-:W-:Y:S04]  /*4cc0*/  ISETP.GE.AND P0, PT, R40, 0x1, PT ;  /* 0x000000012800780c */ /* 0x000fe80003f06270 */
[----:B------:R-:W1:Y:S01]  /*4cd0*/  LDC.64 R8, c[0x0][0xb18] ;  /* 0x0002c600ff087b82 */ /* 0x000e620000000a00 */
[----:B------:R-:W-:Y:S01]  /*4ce0*/  PRMT R0, RZ, 0x654, R0 ;  /* 0x00000654ff007816 */ /* 0x000fe20000000000 */
[----:B------:R-:W-:Y:S01]  /*4cf0*/  @!PT LDS RZ, [RZ] ;  /* 0x00000000fffff984 */ /* 0x000fe20000000800 */
[----:B------:R-:W-:Y:S01]  /*4d00*/  @!PT LDS RZ, [RZ] ;  /* 0x00000000fffff984 */ /* 0x000fe20000000800 */
[----:B------:R-:W-:Y:S01]  /*4d10*/  @!PT LDS RZ, [RZ] ;  /* 0x00000000fffff984 */ /* 0x000fe20000000800 */
[----:B------:R-:W-:Y:S01]  /*4d20*/  @!PT LDS RZ, [RZ] ;  /* 0x00000000fffff984 */ /* 0x000fe20000000800 */
[----:B------:R2:W-:Y:S06]  /*4d30*/  MEMBAR.ALL.CTA ;  /* 0x0000000000007992 */ /* 0x0005ec0000008000 */
[----:B--2---:R-:W2:Y:S01]  /*4d40*/  FENCE.VIEW.ASYNC.S ;  /* 0x00000000000073c6 */ /* 0x004ea20000000000 */
[----:B------:R-:W1:Y:S08]  /*4d50*/  @!P1 LDC R12, c[0x0][0xb20] ;  /* 0x0002c800ff0c9b82 */ /* 0x000e700000000800 */
[----:B------:R-:W1:Y:S01]  /*4d60*/  @!P1 LDC R7, c[0x0][0xb0c] ;  /* 0x0002c300ff079b82 */ /* 0x000e620000000800 */
[----:B--2---:R2:W-:Y:S01]  /*4d70*/  SYNCS.ARRIVE.TRANS64.RED.A1T0 RZ, [R0+URZ], RZ ;  /* 0x000000ff00ff79a7 */ /* 0x0045e200081004ff */
[----:B---3--:R-:W-:Y:S04]  /*4d80*/  LOP3.LUT P4, RZ, R18, 0x1, RZ, 0xc0, !PT ;  /* 0x0000000112ff7812 */ /* 0x008fe8000788c0ff */
[----:B------:R-:W-:Y:S09]  /*4d90*/  P2R R103, PR, RZ, 0x10 ;  /* 0x00000010ff677803 */ /* 0x000ff20000000000 */
[----:B------:R-:W-:Y:S02]  /*4da0*/  @P4 MOV R44, R16 ;  /* 0x00000010002c4202 */ /* 0x000fe40000000f00 */
[----:B------:R-:W-:Y:S01]  /*4db0*/  @P4 LOP3.LUT R43, R17, 0xffff, RZ, 0xc0, !PT ;  /* 0x0000ffff112b4812 */ /* 0x000fe200078ec0ff */
[----:B--2-4-:R-:W-:Y:S06]  /*4dc0*/  @!P0 BRA `(.L_x_82) ;  /* 0x0000000000a48947 */ /* 0x014fec0003800000 */
[----:B------:R-:W-:Y:S01]  /*4dd0*/  IMAD.HI.U32 R0, R90, R39, RZ ;  /* 0x000000275a007227 */ /* 0x000fe200078e00ff */
[----:B------:R-:W-:Y:S02]  /*4de0*/  ISETP.NE.AND P0, PT, R38, 0x1, PT ;  /* 0x000000012600780c */ /* 0x000fe40003f05270 */
[----:B------:R-:W-:Y:S01]  /*4df0*/  ISETP.NE.AND P2, PT, R40, 0x1, PT ;  /* 0x000000012800780c */ /* 0x000fe20003f45270 */
[----:B------:R-:W-:Y:S01]  /*4e00*/  IMAD.HI.U32 R4, R91, R84, RZ ;  /* 0x000000545b047227 */ /* 0x000fe200078e00ff */
[----:B------:R-:W-:Y:S02]  /*4e10*/  SHF.R.U32.HI R0, RZ, R89, R0 ;  /* 0x00000059ff007219 */ /* 0x000fe40000011600 */
[----:B------:R-:W-:Y:S01]  /*4e20*/  ISETP.NE.AND P3, PT, R42, 0x1, PT ;  /* 0x000000012a00780c */ /* 0x000fe20003f65270 */
[----:B------:R-:W-:Y:S01]  /*4e30*/  IMAD.HI.U32 R6, R43, R39, RZ ;  /* 0x000000272b067227 */ /* 0x000fe200078e00ff */
[-C--:B------:R-:W-:Y:S02]  /*4e40*/  SHF.R.U32.HI R4, RZ, R85.reuse, R4 ;  /* 0x00000055ff047219 */ /* 0x080fe40000011604 */
[----:B------:R-:W-:Y:S01]  /*4e50*/  SEL R0, R90, R0, !P0 ;  /* 0x000000005a007207 */ /* 0x000fe20004000000 */
[----:B------:R-:W-:Y:S01]  /*4e60*/  IMAD.HI.U32 R5, R44, R84, RZ ;  /* 0x000000542c057227 */ /* 0x000fe200078e00ff */
[----:B------:R-:W-:Y:S03]  /*4e70*/  SEL R4, R91, R4, !P3 ;  /* 0x000000045b047207 */ /* 0x000fe60005800000 */
[-C--:B------:R-:W-:Y:S01]  /*4e80*/  IMAD.HI.U32 R3, R0, R36.reuse, RZ ;  /* 0x0000002400037227 */ /* 0x080fe200078e00ff */
[----:B------:R-:W-:Y:S03]  /*4e90*/  SHF.R.U32.HI R5, RZ, R85, R5 ;  /* 0x00000055ff057219 */ /* 0x000fe60000011605 */
[----:B------:R-:W-:Y:S01]  /*4ea0*/  IMAD.HI.U32 R2, R4, R36, RZ ;  /* 0x0000002404027227 */ /* 0x000fe200078e00ff */
[----:B------:R-:W-:Y:S02]  /*4eb0*/  @P2 SHF.R.U32.HI R0, RZ, R37, R3 ;  /* 0x00000025ff002219 */ /* 0x000fe40000011603 */
[----:B------:R-:W-:Y:S02]  /*4ec0*/  SHF.R.U32.HI R3, RZ, R89, R6 ;  /* 0x00000059ff037219 */ /* 0x000fe40000011606 */
[----:B------:R-:W-:Y:S01]  /*4ed0*/  @P2 SHF.R.U32.HI R4, RZ, R37, R2 ;  /* 0x00000025ff042219 */ /* 0x000fe20000011602 */
[----:B------:R-:W-:Y:S01]  /*4ee0*/  IMAD R0, R40, R0, RZ ;  /* 0x0000000028007224 */ /* 0x000fe200078e02ff */
[----:B------:R-:W-:Y:S02]  /*4ef0*/  SEL R3, R43, R3, !P0 ;  /* 0x000000032b037207 */ /* 0x000fe40004000000 */
[----:B------:R-:W-:Y:S01]  /*4f00*/  SEL R2, R44, R5, !P3 ;  /* 0x000000052c027207 */ /* 0x000fe20005800000 */
[----:B------:R-:W-:Y:S01]  /*4f10*/  IMAD R5, R40, R4, RZ ;  /* 0x0000000428057224 */ /* 0x000fe200078e02ff */
[C---:B------:R-:W-:Y:S01]  /*4f20*/  ISETP.GE.AND P0, PT, R3.reuse, R0, PT ;  /* 0x000000000300720c */ /* 0x040fe20003f06270 */
[C---:B------:R-:W-:Y:S03]  /*4f30*/  IMAD.HI.U32 R0, R3.reuse, R36, RZ ;  /* 0x0000002403007227 */ /* 0x040fe600078e00ff */
[C---:B------:R-:W-:Y:S02]  /*4f40*/  ISETP.GE.OR P0, PT, R2.reuse, R5, P0 ;  /* 0x000000050200720c */ /* 0x040fe40000706670 */
[----:B------:R-:W-:Y:S04]  /*4f50*/  SHF.R.U32.HI R0, RZ, R37, R0 ;  /* 0x00000025ff007219 */ /* 0x000fe80000011600 */
[C---:B------:R-:W-:Y:S05]  /*4f60*/  SEL R6, R3.reuse, R0, !P2 ;  /* 0x0000000003067207 */ /* 0x040fea0005000000 */
        /* <DEDUP_REMOVED lines=14> */
[----:B------:R-:W-:Y:S07]  /*5050*/  IMAD R43, R3, R38, R43 ;  /* 0x00000026032b7224 */ /* 0x000fee00078e022b */
.L_x_82:
[----:B-1----:R-:W-:Y:S01]  /*5060*/  @!P1 ISETP.NE.AND P0, PT, R8, 0x1, PT ;  /* 0x000000010800980c */ /* 0x002fe20003f05270 */
[----:B------:R-:W-:Y:S01]  /*5070*/  @!P1 IMAD.HI.U32 R2, R43, R9, RZ ;  /* 0x000000092b029227 */ /* 0x000fe200078e00ff */
[----:B------:R-:W-:Y:S01]  /*5080*/  R2UR UR42, R15 ;  /* 0x000000000f2a72ca */ /* 0x000fe200000e0000 */
[----:B------:R-:W-:Y:S01]  /*5090*/  BSSY.RECONVERGENT B6, `(.L_x_83) ;  /* 0x0000031000067945 */ /* 0x000fe20003800200 */
[----:B------:R-:W-:Y:S01]  /*50a0*/  R2UR UR41, R14 ;  /* 0x000000000e2972ca */ /* 0x000fe200000e0000 */
[C---:B------:R-:W-:Y:S01]  /*50b0*/  @!P1 IMAD.HI.U32 R0, R44.reuse, R10, RZ ;  /* 0x0000000a2c009227 */ /* 0x040fe200078e00ff */
[----:B------:R-:W-:Y:S02]  /*50c0*/  @!P1 SHF.R.U32.HI R2, RZ, R12, R2 ;  /* 0x0000000cff029219 */ /* 0x000fe40000011602 */
[----:B------:R-:W-:Y:S01]  /*50d0*/  @!P1 ISETP.NE.AND P2, PT, R7, 0x1, PT ;  /* 0x000000010700980c */ /* 0x000fe20003f45270 */
[----:B------:R-:W-:Y:S01]  /*50e0*/  VIADD R105, R105, 0x1 ;  /* 0x0000000169697836 */ /* 0x000fe20000000000 */
[----:B------:R-:W-:Y:S02]  /*50f0*/  @!P1 SEL R2, R43, R2, !P0 ;  /* 0x000000022b029207 */ /* 0x000fe40004000000 */
[----:B------:R-:W-:Y:S02]  /*5100*/  @!P1 SHF.R.U32.HI R0, RZ, R11, R0 ;  /* 0x0000000bff009219 */ /* 0x000fe40000011600 */
[----:B------:R-:W-:Y:S01]  /*5110*/  LOP3.LUT P0, RZ, R93, 0x1b0, RZ, 0xc0, !PT ;  /* 0x000001b05dff7812 */ /* 0x000fe2000780c0ff */
[----:B------:R-:W-:Y:S01]  /*5120*/  USHF.L.U32 UR42, UR42, 0x7, URZ ;  /* 0x000000072a2a7899 */ /* 0x000fe200080006ff */
[----:B------:R-:W-:Y:S01]  /*5130*/  @!P1 SEL R3, R44, R0, !P2 ;  /* 0x000000002c039207 */ /* 0x000fe20005000000 */
[----:B------:R-:W-:Y:S01]  /*5140*/  USHF.L.U32 UR41, UR41, 0x7, URZ ;  /* 0x0000000729297899 */ /* 0x000fe200080006ff */
[----:B------:R-:W-:Y:S03]  /*5150*/  @P4 SHF.R.U32.HI R94, RZ, 0x10, R17 ;  /* 0x00000010ff5e4819 */ /* 0x000fe60000011611 */
[----:B------:R-:W-:Y:S02]  /*5160*/  @!P1 IMAD.IADD R0, R2, 0x1, -R3 ;  /* 0x0000000102009824 */ /* 0x000fe400078e0a03 */
[----:B------:R-:W-:Y:S02]  /*5170*/  @!P1 IMAD.IADD R2, R3, 0x1, -R2 ;  /* 0x0000000103029824 */ /* 0x000fe400078e0a02 */
[----:B------:R-:W-:Y:S02]  /*5180*/  @!P1 IMAD R44, R0, R7, R44 ;  /* 0x00000007002c9224 */ /* 0x000fe400078e022c */
[----:B------:R-:W-:Y:S01]  /*5190*/  @!P1 IMAD R43, R2, R8, R43 ;  /* 0x00000008022b9224 */ /* 0x000fe200078e022b */
[----:B------:R-:W-:Y:S06]  /*51a0*/  @!P0 BRA `(.L_x_84) ;  /* 0x00000000007c8947 */ /* 0x000fec0003800000 */
[----:B------:R-:W1:Y:S01]  /*51b0*/  LDCU.64 UR8, c[0x4][0x80] ;  /* 0x01001000ff0877ac */ /* 0x000e620008000a00 */
[----:B------:R-:W-:Y:S01]  /*51c0*/  MOV R2, 0x0 ;  /* 0x0000000000027802 */ /* 0x000fe20000000f00 */
[----:B------:R-:W-:Y:S02]  /*51d0*/  HFMA2 R12, -RZ, RZ, 0, 5.9604644775390625e-08 ;  /* 0x00000001ff0c7431 */ /* 0x000fe400000001ff */
[----:B------:R-:W-:Y:S01]  /*51e0*/  IMAD.MOV.U32 R8, RZ, RZ, 0x70 ;  /* 0x00000070ff087424 */ /* 0x000fe200078e00ff */
[----:B------:R2:W3:Y:S01]  /*51f0*/  LDC.64 R14, c[0x4][R2] ;  /* 0x01000000020e7b82 */ /* 0x0004e20000000a00 */
[----:B------:R-:W4:Y:S01]  /*5200*/  LDCU.64 UR6, c[0x4][0x88] ;  /* 0x01001100ff0677ac */ /* 0x000f220008000a00 */
[----:B------:R-:W-:Y:S01]  /*5210*/  IMAD.MOV.U32 R13, RZ, RZ, RZ ;  /* 0x000000ffff0d7224 */ /* 0x000fe200078e00ff */
[----:B------:R-:W2:Y:S01]  /*5220*/  LDCU.64 UR4, c[0x4][0x8] ;  /* 0x01000100ff0477ac */ /* 0x000ea20008000a00 */
[----:B-1----:R-:W-:Y:S01]  /*5230*/  MOV R5, UR9 ;  /* 0x0000000900057c02 */ /* 0x002fe20008000f00 */
[----:B------:R-:W-:Y:S01]  /*5240*/  IMAD.U32 R4, RZ, RZ, UR8 ;  /* 0x00000008ff047e24 */ /* 0x000fe2000f8e00ff */
[----:B----4-:R-:W-:Y:S01]  /*5250*/  MOV R7, UR7 ;  /* 0x0000000700077c02 */ /* 0x010fe20008000f00 */
[----:B------:R-:W-:Y:S01]  /*5260*/  IMAD.U32 R6, RZ, RZ, UR6 ;  /* 0x00000006ff067e24 */ /* 0x000fe2000f8e00ff */
[----:B--2---:R-:W-:Y:S01]  /*5270*/  MOV R11, UR5 ;  /* 0x00000005000b7c02 */ /* 0x004fe20008000f00 */
[----:B------:R-:W-:Y:S02]  /*5280*/  IMAD.U32 R10, RZ, RZ, UR4 ;  /* 0x00000004ff0a7e24 */ /* 0x000fe4000f8e00ff */
[----:B------:R-:W-:Y:S07]  /*5290*/  LEPC R20, `(.L_x_85) ;  /* 0x000000001014794e */ /* 0x000fee0000000000 */
[----:B---3-5:R-:W-:Y:S05]  /*52a0*/  CALL.ABS.NOINC R14 ;  /* 0x000000000e007343 */ /* 0x028fea0003c00000 */
.L_x_85:
[----:B------:R-:W1:Y:S01]  /*52b0*/  LDCU.64 UR8, c[0x4][0x80] ;  /* 0x01001000ff0877ac */ /* 0x000e620008000a00 */
[----:B------:R-:W2:Y:S01]  /*52c0*/  LDC.64 R2, c[0x4][R2] ;  /* 0x0100000002027b82 */ /* 0x000ea20000000a00 */
[----:B------:R-:W-:Y:S02]  /*52d0*/  HFMA2 R12, -RZ, RZ, 0, 5.9604644775390625e-08 ;  /* 0x00000001ff0c7431 */ /* 0x000fe400000001ff */
[----:B------:R-:W-:Y:S02]  /*52e0*/  IMAD.MOV.U32 R8, RZ, RZ, 0x70 ;  /* 0x00000070ff087424 */ /* 0x000fe400078e00ff */
[----:B------:R-:W-:Y:S01]  /*52f0*/  IMAD.MOV.U32 R13, RZ, RZ, RZ ;  /* 0x000000ffff0d7224 */ /* 0x000fe200078e00ff */
[----:B------:R-:W3:Y:S01]  /*5300*/  LDCU.64 UR6, c[0x4][0x88] ;  /* 0x01001100ff0677ac */ /* 0x000ee20008000a00 */
[----:B------:R-:W4:Y:S01]  /*5310*/  LDCU.64 UR4, c[0x4][0x8] ;  /* 0x01000100ff0477ac */ /* 0x000f220008000a00 */
[----:B-1----:R-:W-:Y:S02]  /*5320*/  MOV R4, UR8 ;  /* 0x0000000800047c02 */ /* 0x002fe40008000f00 */
[----:B------:R-:W-:Y:S02]  /*5330*/  MOV R5, UR9 ;  /* 0x0000000900057c02 */ /* 0x000fe40008000f00 */
[----:B---3--:R-:W-:Y:S01]  /*5340*/  MOV R7, UR7 ;  /* 0x0000000700077c02 */ /* 0x008fe20008000f00 */
[----:B------:R-:W-:Y:S01]  /*5350*/  IMAD.U32 R6, RZ, RZ, UR6 ;  /* 0x00000006ff067e24 */ /* 0x000fe2000f8e00ff */
[----:B----4-:R-:W-:Y:S01]  /*5360*/  MOV R11, UR5 ;  /* 0x00000005000b7c02 */ /* 0x010fe20008000f00 */
[----:B------:R-:W-:Y:S02]  /*5370*/  IMAD.U32 R10, RZ, RZ, UR4 ;  /* 0x00000004ff0a7e24 */ /* 0x000fe4000f8e00ff */
[----:B------:R-:W-:Y:S07]  /*5380*/  LEPC R20, `(.L_x_84) ;  /* 0x000000001014794e */ /* 0x000fee0000000000 */
[----:B--2---:R-:W-:Y:S05]  /*5390*/  CALL.ABS.NOINC R2 ;  /* 0x0000000002007343 */ /* 0x004fea0003c00000 */
.L_x_84:
[----:B------:R-:W-:Y:S05]  /*53a0*/  BSYNC.RECONVERGENT B6 ;  /* 0x0000000000067941 */ /* 0x000fea0003800200 */
.L_x_83:
[----:B------:R-:W-:Y:S01]  /*53b0*/  ISETP.NE.U32.AND P4, PT, R82, RZ, PT ;  /* 0x000000ff5200720c */ /* 0x000fe20003f85070 */
[----:B------:R-:W-:Y:S01]  /*53c0*/  UISETP.NE.AND UP2, UPT, UR50, URZ, UPT ;  /* 0x000000ff3200728c */ /* 0x000fe2000bf45270 */
[----:B------:R-:W-:Y:S01]  /*53d0*/  ISETP.NE.U32.AND P2, PT, RZ, UR38, PT ;  /* 0x00000026ff007c0c */ /* 0x000fe2000bf45070 */
[----:B------:R-:W-:Y:S01]  /*53e0*/  UISETP.NE.U32.AND UP1, UPT, UR44, URZ, UPT ;  /* 0x000000ff2c00728c */ /* 0x000fe2000bf25070 */
[----:B------:R-:W-:Y:S01]  /*53f0*/  ISETP.NE.AND.EX P4, PT, R83, RZ, PT, P4 ;  /* 0x000000ff5300720c */ /* 0x000fe20003f85340 */
[----:B------:R-:W-:Y:S01]  /*5400*/  UPLOP3.LUT UP0, UPT, UPT, UPT, UPT, 0x40, 0x4 ;  /* 0x000000000004789c */ /* 0x000fe20003f0e870 */
[----:B------:R-:W-:Y:S01]  /*5410*/  ISETP.NE.AND.EX P2, PT, RZ, UR39, PT, P2 ;  /* 0x00000027ff007c0c */ /* 0x000fe2000bf45320 */
[----:B------:R-:W-:Y:S01]  /*5420*/  UISETP.NE.AND.EX UP1, UPT, UR45, URZ, UPT, UP1 ;  /* 0x000000ff2d00728c */ /* 0x000fe2000bf25310 */
[----:B------:R-:W-:Y:S04]  /*5430*/  PLOP3.LUT P1, PT, PT, PT, UP2, 0x80, 0x8 ;  /* 0x000000000008781c */ /* 0x000fe80003f2f028 */
[----:B------:R-:W-:Y:S06]  /*5440*/  @UP2 UPLOP3.LUT UP0, UPT, UPT, UPT, UP1, 0x80, 0x8 ;  /* 0x000000000008289c */ /* 0x000fec0003f0f010 */
[----:B------:R-:W-:Y:S01]  /*5450*/  PLOP3.LUT P0, PT, PT, PT, UP0, 0x80, 0x8 ;  /* 0x000000000008781c */ /* 0x000fe20003f0f008 */
[----:B------:R-:W-:Y:S01]  /*5460*/  @!UPT UIADD3 URZ, UPT, UPT, URZ, URZ, URZ ;  /* 0x000000fffffff290 */ /* 0x000fe2000fffe0ff */
[----:B------:R-:W-:Y:S11]  /*5470*/  BRA.U !UP1, `(.L_x_86) ;  /* 0x0000000109387547 */ /* 0x000ff6000b800000 */
[----:B------:R-:W-:Y:S01]  /*5480*/  UISETP.NE.U32.AND UP0, UPT, UR38, URZ, UPT ;  /* 0x000000ff2600728c */ /* 0x000fe2000bf05070 */
[----:B------:R-:W-:Y:S02]  /*5490*/  HFMA2 R0, -RZ, RZ, 0, 5.9604644775390625e-08 ;  /* 0x00000001ff007431 */ /* 0x000fe400000001ff */
[----:B------:R-:W-:Y:S01]  /*54a0*/  IMAD.MOV.U32 R88, RZ, RZ, 0x1 ;  /* 0x00000001ff587424 */ /* 0x000fe200078e00ff */
[----:B------:R-:W-:Y:S06]  /*54b0*/  UISETP.NE.AND.EX UP0, UPT, UR39, URZ, UPT, UP0 ;  /* 0x000000ff2700728c */ /* 0x000fec000bf05300 */
[----:B------:R-:W-:Y:S05]  /*54c0*/  PLOP3.LUT P3, PT, PT, PT, UP0, 0x80, 0x8 ;  /* 0x000000000008781c */ /* 0x000fea0003f6f008 */
[----:B------:R-:W1:Y:S01]  /*54d0*/  @UP0 LDCU.64 UR6, c[0x0][0x888] ;  /* 0x00011100ff0607ac */ /* 0x000e620008000a00 */
[----:B------:R-:W-:Y:S07]  /*54e0*/  @UP0 UIMAD UR4, UR36, UR44, URZ ;  /* 0x0000002c240402a4 */ /* 0x000fee000f8e02ff */
[----:B------:R-:W-:Y:S01]  /*54f0*/  @!P3 PRMT R88, R0, 0x7610, R88 ;  /* 0x000076100058b816 */ /* 0x000fe20000000058 */
[----:B-1----:R-:W-:Y:S03]  /*5500*/  @UP0 UIMAD.WIDE UR6, UR4, 0x4, UR6 ;  /* 0x00000004040608a5 */ /* 0x002fe6000f8e0206 */
[----:B------:R-:W1:Y:S03]  /*5510*/  @!UP0 LDCU UR4, c[0x0][0x880] ;  /* 0x00011000ff0487ac */ /* 0x000e660008000800 */
[----:B------:R-:W-:Y:S01]  /*5520*/  IMAD.U32 R2, RZ, RZ, UR6 ;  /* 0x00000006ff027e24 */ /* 0x000fe2000f8e00ff */
[----:B------:R-:W-:Y:S05]  /*5530*/  MOV R3, UR7 ;  /* 0x0000000700037c02 */ /* 0x000fea0008000f00 */
[----:B-----5:R2:W5:Y:S02]  /*5540*/  @P3 LDG.E R49, desc[UR46][R2.64] ;  /* 0x0000002e02313981 */ /* 0x020564000c1e1900 */
[----:B-12---:R-:W-:Y:S02]  /*5550*/  @!P3 IMAD.U32 R49, RZ, RZ, UR4 ;  /* 0x00000004ff31be24 */ /* 0x006fe4000f8e00ff */
.L_x_86:
[----:B------:R-:W-:Y:S05]  /*5560*/  @!P4 BRA `(.L_x_87) ;  /* 0x000000000020c947 */ /* 0x000fea0003800000 */
[----:B------:R-:W-:Y:S04]  /*5570*/  ISETP.NE.U32.AND P3, PT, R80, RZ, PT ;  /* 0x000000ff5000720c */ /* 0x000fe80003f65070 */
[----:B------:R-:W-:Y:S11]  /*5580*/  ISETP.NE.AND.EX P3, PT, R81, RZ, PT, P3 ;  /* 0x000000ff5100720c */ /* 0x000ff60003f65330 */
[----:B------:R-:W-:Y:S02]  /*5590*/  @!UPT UIADD3 URZ, UPT, UPT, URZ, URZ, URZ ;  /* 0x000000fffffff290 */ /* 0x000fe4000fffe0ff */
[----:B------:R-:W1:Y:S01]  /*55a0*/  @P3 LDC.64 R2, c[0x0][0x8a8] ;  /* 0x00022a00ff023b82 */ /* 0x000e620000000a00 */
[----:B------:R-:W-:Y:S04]  /*55b0*/  @P3 IMAD R0, R82, UR36, RZ ;  /* 0x0000002452003c24 */ /* 0x000fe8000f8e02ff */
[----:B-1----:R-:W-:Y:S05]  /*55c0*/  @P3 IMAD.WIDE R2, R0, 0x4, R2 ;  /* 0x0000000400023825 */ /* 0x002fea00078e0202 */
[----:B-----5:R1:W5:Y:S02]  /*55d0*/  @P3 LDG.E R47, desc[UR46][R2.64] ;  /* 0x0000002e022f3981 */ /* 0x020364000c1e1900 */
[----:B-1----:R-:W2:Y:S02]  /*55e0*/  @!P3 LDC R47, c[0x0][0x8a0] ;  /* 0x00022800ff2fbb82 */ /* 0x002ea40000000800 */
.L_x_87:
[----:B-----5:R-:W-:Y:S01]  /*55f0*/  FSETP.NEU.AND P3, PT, R49, RZ, PT ;  /* 0x000000ff3100720b */ /* 0x020fe20003f6d000 */
[----:B------:R-:W-:Y:S01]  /*5600*/  BSSY B1, `(.L_x_88) ;  /* 0x0000039000017945 */ /* 0x000fe20003800000 */
[----:B------:R-:W-:Y:S01]  /*5610*/  SEL R3, RZ, 0xffffffff, P2 ;  /* 0xffffffffff037807 */ /* 0x000fe20001000000 */
[----:B------:R-:W-:Y:S01]  /*5620*/  IMAD.MOV.U32 R66, RZ, RZ, 0x1 ;  /* 0x00000001ff427424 */ /* 0x000fe200078e00ff */
[----:B------:R-:W-:Y:S01]  /*5630*/  @P1 LOP3.LUT P2, RZ, R88, 0xff, RZ, 0xc0, !PT ;  /* 0x000000ff58ff1812 */ /* 0x000fe2000784c0ff */
[----:B------:R-:W-:Y:S01]  /*5640*/  IMAD R48, R45, 0x80, R46 ;  /* 0x000000802d307824 */ /* 0x000fe200078e022e */
[----:B------:R-:W-:Y:S01]  /*5650*/  @P1 SEL R0, RZ, 0xffffffff, P3 ;  /* 0xffffffffff001807 */ /* 0x000fe20001800000 */
[----:B------:R-:W-:Y:S01]  /*5660*/  IMAD R106, R101, -0x10, R99 ;  /* 0xfffffff0656a7824 */ /* 0x000fe200078e0263 */
[----:B------:R-:W-:Y:S01]  /*5670*/  LOP3.LUT R97, R97, 0x1, RZ, 0x3c, !PT ;  /* 0x0000000161617812 */ /* 0x000fe200078e3cff */
[----:B------:R-:W-:Y:S01]  /*5680*/  IMAD.MOV.U32 R65, RZ, RZ, RZ ;  /* 0x000000ffff417224 */ /* 0x000fe200078e00ff */
[----:B------:R-:W-:Y:S02]  /*5690*/  @P0 SEL R0, R3, R0, !P2 ;  /* 0x0000000003000207 */ /* 0x000fe40005000000 */
[----:B------:R-:W-:Y:S02]  /*56a0*/  CS2R R78, SRZ ;  /* 0x00000000004e7805 */ /* 0x000fe4000001ff00 */
[----:B------:R-:W-:Y:S02]  /*56b0*/  LEA R64, R45, UR48, 0x3 ;  /* 0x000000302d407c11 */ /* 0x000fe4000f8e18ff */
[----:B------:R-:W-:Y:S02]  /*56c0*/  CS2R R76, SRZ ;  /* 0x00000000004c7805 */ /* 0x000fe4000001ff00 */
[----:B------:R-:W-:Y:S02]  /*56d0*/  @P1 LOP3.LUT R0, R0, 0x1, RZ, 0xc0, !PT ;  /* 0x0000000100001812 */ /* 0x000fe400078ec0ff */
[----:B------:R-:W-:Y:S02]  /*56e0*/  CS2R R70, SRZ ;  /* 0x0000000000467805 */ /* 0x000fe4000001ff00 */
[----:B------:R-:W-:Y:S02]  /*56f0*/  PLOP3.LUT P2, PT, PT, PT, UP1, 0x80, 0x8 ;  /* 0x000000000008781c */ /* 0x000fe40003f4f018 */
[----:B------:R-:W-:Y:S02]  /*5700*/  CS2R R68, SRZ ;  /* 0x0000000000447805 */ /* 0x000fe4000001ff00 */
[----:B------:R-:W-:Y:S02]  /*5710*/  ISETP.NE.U32.OR P5, PT, R0, 0x1, !P1 ;  /* 0x000000010000780c */ /* 0x000fe40004fa5470 */
[----:B------:R-:W-:Y:S02]  /*5720*/  CS2R R62, SRZ ;  /* 0x00000000003e7805 */ /* 0x000fe4000001ff00 */
[----:B------:R-:W-:Y:S02]  /*5730*/  LOP3.LUT P4, R104, R88, 0xff, RZ, 0xc0, !PT ;  /* 0x000000ff58687812 */ /* 0x000fe4000788c0ff */
[----:B------:R-:W-:Y:S02]  /*5740*/  CS2R R60, SRZ ;  /* 0x00000000003c7805 */ /* 0x000fe4000001ff00 */
[----:B------:R-:W-:Y:S02]  /*5750*/  SEL R2, RZ, 0xffffffff, P3 ;  /* 0xffffffffff027807 */ /* 0x000fe40001800000 */
[----:B------:R-:W-:Y:S02]  /*5760*/  CS2R R58, SRZ ;  /* 0x00000000003a7805 */ /* 0x000fe4000001ff00 */
[----:B------:R-:W-:Y:S02]  /*5770*/  P2R R107, PR, RZ, 0x20 ;  /* 0x00000020ff6b7803 */ /* 0x000fe40000000000 */
[----:B------:R-:W-:Y:S02]  /*5780*/  CS2R R56, SRZ ;  /* 0x0000000000387805 */ /* 0x000fe4000001ff00 */
[----:B------:R-:W-:Y:S02]  /*5790*/  @P2 SEL R2, R3, R2, !P4 ;  /* 0x0000000203022207 */ /* 0x000fe40006000000 */
[----:B------:R-:W-:Y:S02]  /*57a0*/  @P5 SHF.L.U32 R0, R97, 0x1f, RZ ;  /* 0x0000001f61005819 */ /* 0x000fe400000006ff */
[----:B------:R-:W-:Y:S02]  /*57b0*/  LOP3.LUT R2, R2, 0x1, RZ, 0xc0, !PT ;  /* 0x0000000102027812 */ /* 0x000fe400078ec0ff */
[----:B------:R1:W3:Y:S02]  /*57c0*/  @P5 SYNCS.PHASECHK.TRANS64.TRYWAIT P1, [UR48+0x20], R0 ;  /* 0x00002000ff0055a7 */ /* 0x0002e40008021130 */
[----:B------:R-:W-:Y:S04]  /*57d0*/  ISETP.NE.U32.AND P2, PT, R2, 0x1, PT ;  /* 0x000000010200780c */ /* 0x000fe80003f45070 */
[----:B------:R-:W-:Y:S02]  /*57e0*/  P2R R67, PR, RZ, 0x4 ;  /* 0x00000004ff437803 */ /* 0x000fe40000000000 */
[----:B-1----:R-:W-:Y:S04]  /*57f0*/  SHF.L.U32 R0, R96, 0x1f, RZ ;  /* 0x0000001f60007819 */ /* 0x002fe800000006ff */
[----:B------:R1:W4:Y:S01]  /*5800*/  SYNCS.PHASECHK.TRANS64.TRYWAIT P0, [R64+URZ+0x90], R0 ;  /* 0x00009000400075a7 */ /* 0x00032200080011ff */
[----:B---3--:R-:W-:Y:S01]  /*5810*/  @P5 SEL R66, RZ, 0x1, !P1 ;  /* 0x00000001ff425807 */ /* 0x008fe20004800000 */
[----:B-1----:R-:W-:Y:S06]  /*5820*/  @!P5 BRA `(.L_x_89) ;  /* 0x000000000058d947 */ /* 0x002fec0003800000 */
[----:B------:R-:W-:Y:S01]  /*5830*/  IMAD.MOV.U32 R79, RZ, RZ, RZ ;  /* 0x000000ffff4f7224 */ /* 0x000fe200078e00ff */
[----:B------:R-:W-:Y:S01]  /*5840*/  ISETP.NE.AND P1, PT, R66, RZ, PT ;  /* 0x000000ff4200720c */ /* 0x000fe20003f25270 */
[----:B------:R-:W-:Y:S01]  /*5850*/  BSSY B0, `(.L_x_90) ;  /* 0x000000c000007945 */ /* 0x000fe20003800000 */
[----:B------:R-:W-:Y:S02]  /*5860*/  CS2R R58, SRZ ;  /* 0x00000000003a7805 */ /* 0x000fe4000001ff00 */
[----:B------:R-:W-:Y:S02]  /*5870*/  CS2R R56, SRZ ;  /* 0x0000000000387805 */ /* 0x000fe4000001ff00 */
[----:B------:R-:W-:Y:S02]  /*5880*/  CS2R R62, SRZ ;  /* 0x00000000003e7805 */ /* 0x000fe4000001ff00 */
[----:B------:R-:W-:Y:S02]  /*5890*/  CS2R R60, SRZ ;  /* 0x00000000003c7805 */ /* 0x000fe4000001ff00 */
[----:B------:R-:W-:Y:S02]  /*58a0*/  CS2R R70, SRZ ;  /* 0x0000000000467805 */ /* 0x000fe4000001ff00 */
[----:B------:R-:W-:Y:S02]  /*58b0*/  CS2R R68, SRZ ;  /* 0x0000000000447805 */ /* 0x000fe4000001ff00 */
[----:B------:R-:W-:Y:S01]  /*58c0*/  CS2R R76, SRZ ;  /* 0x00000000004c7805 */ /* 0x000fe2000001ff00 */
[----:B------:R-:W-:Y:S06]  /*58d0*/  @P1 BRA `(.L_x_91) ;  /* 0x00000000000c1947 */ /* 0x000fec0003800000 */
[----:B------:R-:W-:Y:S04]  /*58e0*/  SHF.L.U32 R3, R97, 0x1f, RZ ;  /* 0x0000001f61037819 */ /* 0x000fe800000006ff */
[----:B------:R-:W1:Y:S02]  /*58f0*/  SYNCS.PHASECHK.TRANS64.TRYWAIT P1, [UR48+0x20], R3 ;  /* 0x00002003ff0075a7 */ /* 0x000e640008021130 */
[----:B-1----:R-:W-:Y:S05]  /*5900*/  @!P1 BRA `(.L_x_92) ;  /* 0x0000003c00349947 */ /* 0x002fea0003800000 */
.L_x_91:
[----:B------:R-:W-:Y:S05]  /*5910*/  BSYNC B0 ;  /* 0x0000000000007941 */ /* 0x000fea0003800000 */
.L_x_90:
[----:B------:R-:W-:Y:S01]  /*5920*/  ISETP.NE.AND P1, PT, R67, RZ, PT ;  /* 0x000000ff4300720c */ /* 0x000fe20003f25270 */
[----:B------:R-:W-:Y:S11]  /*5930*/  HFMA2 R65, -RZ, RZ, 0, 5.9604644775390625e-08 ;  /* 0x00000001ff417431 */ /* 0x000ff600000001ff */
[----:B------:R-:W-:Y:S01]  /*5940*/  @!UPT UIADD3 URZ, UPT, UPT, URZ, URZ, URZ ;  /* 0x000000fffffff290 */ /* 0x000fe2000fffe0ff */
[----:B------:R3:W1:Y:S04]  /*5950*/  @P1 LDS.128 R56, [R100] ;  /* 0x0000000064381984 */ /* 0x0006680000000c00 */
[----:B------:R3:W1:Y:S04]  /*5960*/  @P1 LDS.128 R60, [R99+0x10] ;  /* 0x00001000633c1984 */ /* 0x0006680000000c00 */
[----:B------:R3:W1:Y:S04]  /*5970*/  @P1 LDS.128 R68, [R98+0x20] ;  /* 0x0000200062441984 */ /* 0x0006680000000c00 */
[----:B------:R3:W1:Y:S02]  /*5980*/  @P1 LDS.128 R76, [R106+0x30] ;  /* 0x000030006a4c1984 */ /* 0x0006640000000c00 */
.L_x_89:
[----:B------:R-:W-:Y:S05]  /*5990*/  BSYNC B1 ;  /* 0x0000000000017941 */ /* 0x000fea0003800000 */
.L_x_88:
[----:B-1----:R-:W-:Y:S04]  /*59a0*/  SHF.R.U32.HI R2, RZ, 0x15, R48 ;  /* 0x00000015ff027819 */ /* 0x002fe80000011630 */
[----:B------:R-:W-:Y:S01]  /*59b0*/  LOP3.LUT P1, RZ, R2, 0x3, R92, 0x48, !PT ;  /* 0x0000000302ff7812 */ /* 0x000fe2000782485c */
[----:B------:R-:W-:Y:S01]  /*59c0*/  @!UPT UIADD3 URZ, UPT, UPT, URZ, URZ, URZ ;  /* 0x000000fffffff290 */ /* 0x000fe2000fffe0ff */
[----:B----4-:R-:W-:Y:S11]  /*59d0*/  @P0 BRA `(.L_x_93) ;  /* 0x0000000000080947 */ /* 0x010ff60003800000 */
[----:B------:R-:W1:Y:S02]  /*59e0*/  SYNCS.PHASECHK.TRANS64.TRYWAIT P0, [R64+URZ+0x90], R0 ;  /* 0x00009000400075a7 */ /* 0x000e6400080011ff */
[----:B-1----:R-:W-:Y:S05]  /*59f0*/  @!P0 BRA `(.L_x_94) ;  /* 0x0000003c00108947 */ /* 0x002fea0003800000 */
.L_x_93:
[----:B------:R-:W-:Y:S05]  /*5a00*/  @!P1 BRA `(.L_x_95) ;  /* 0x0000000000409947 */ /* 0x000fea0003800000 */
[----:B------:R-:W4:Y:S01]  /*5a10*/  LDCU.64 UR8, c[0x4][0x70] ;  /* 0x01000e00ff0877ac */ /* 0x000f220008000a00 */
[----:B------:R-:W-:Y:S01]  /*5a20*/  MOV R3, 0x0 ;  /* 0x0000000000037802 */ /* 0x000fe20000000f00 */
[----:B------:R-:W-:Y:S02]  /*5a30*/  HFMA2 R12, -RZ, RZ, 0, 5.9604644775390625e-08 ;  /* 0x00000001ff0c7431 */ /* 0x000fe400000001ff */
[----:B------:R-:W-:Y:S02]  /*5a40*/  IMAD.MOV.U32 R8, RZ, RZ, 0x192 ;  /* 0x00000192ff087424 */ /* 0x000fe400078e00ff */
[----:B------:R-:W-:Y:S01]  /*5a50*/  IMAD.MOV.U32 R13, RZ, RZ, RZ ;  /* 0x000000ffff0d7224 */ /* 0x000fe200078e00ff */
[----:B------:R-:W5:Y:S01]  /*5a60*/  LDCU.64 UR6, c[0x4][0x78] ;  /* 0x01000f00ff0677ac */ /* 0x000f620008000a00 */
[----:B------:R-:W1:Y:S01]  /*5a70*/  LDC.64 R2, c[0x4][R3] ;  /* 0x0100000003027b82 */ /* 0x000e620000000a00 */
[----:B------:R-:W2:Y:S01]  /*5a80*/  LDCU.64 UR4, c[0x4][0x10] ;  /* 0x01000200ff0477ac */ /* 0x000ea20008000a00 */
[----:B----4-:R-:W-:Y:S01]  /*5a90*/  MOV R5, UR9 ;  /* 0x0000000900057c02 */ /* 0x010fe20008000f00 */
[----:B------:R-:W-:Y:S01]  /*5aa0*/  IMAD.U32 R4, RZ, RZ, UR8 ;  /* 0x00000008ff047e24 */ /* 0x000fe2000f8e00ff */
[----:B-----5:R-:W-:Y:S01]  /*5ab0*/  MOV R7, UR7 ;  /* 0x0000000700077c02 */ /* 0x020fe20008000f00 */
[----:B------:R-:W-:Y:S01]  /*5ac0*/  IMAD.U32 R6, RZ, RZ, UR6 ;  /* 0x00000006ff067e24 */ /* 0x000fe2000f8e00ff */
[----:B--2---:R-:W-:Y:S01]  /*5ad0*/  MOV R11, UR5 ;  /* 0x00000005000b7c02 */ /* 0x004fe20008000f00 */
[----:B------:R-:W-:Y:S02]  /*5ae0*/  IMAD.U32 R10, RZ, RZ, UR4 ;  /* 0x00000004ff0a7e24 */ /* 0x000fe4000f8e00ff */
[----:B------:R-:W-:Y:S07]  /*5af0*/  LEPC R20, `(.L_x_95) ;  /* 0x000000001014794e */ /* 0x000fee0000000000 */
[----:B-1-3--:R-:W-:Y:S05]  /*5b00*/  CALL.ABS.NOINC R2 ;  /* 0x0000000002007343 */ /* 0x00afea0003c00000 */
.L_x_95:
[----:B------:R-:W-:Y:S05]  /*5b10*/  WARPSYNC.ALL ;  /* 0x0000000000007948 */ /* 0x000fea0003800000 */
[----:B------:R-:W-:Y:S01]  /*5b20*/  R2UR UR4, R48 ;  /* 0x00000000300472ca */ /* 0x000fe200000e0000 */
[--C-:B------:R-:W-:Y:S01]  /*5b30*/  HADD2.F32 R50, -RZ, R56.reuse.H0_H0 ;  /* 0x20000038ff327230 */ /* 0x100fe20000004100 */
[----:B------:R-:W-:Y:S01]  /*5b40*/  ISETP.NE.AND P0, PT, R102, RZ, PT ;  /* 0x000000ff6600720c */ /* 0x000fe20003f05270 */
[----:B------:R-:W-:Y:S01]  /*5b50*/  HADD2.F32 R51, -RZ, R56.H1_H1 ;  /* 0x30000038ff337230 */ /* 0x000fe20000004100 */
[----:B------:R-:W-:Y:S01]  /*5b60*/  BSSY.RECONVERGENT B0, `(.L_x_96) ;  /* 0x0000086000007945 */ /* 0x000fe20003800200 */
[--C-:B------:R-:W-:Y:S08]  /*5b70*/  HADD2.F32 R52, -RZ, R57.reuse.H0_H0 ;  /* 0x20000039ff347230 */ /* 0x100ff00000004100 */
[----:B------:R-:W1:Y:S02]  /*5b80*/  LDTM.x32 R4, tmem[UR4] ;  /* 0x00000004000479ee */ /* 0x000e6400082c0000 */
[C---:B-12---:R-:W-:Y:S01]  /*5b90*/  FMUL R0, R47.reuse, R4 ;  /* 0x000000042f007220 */ /* 0x046fe20000400000 */
[C---:B------:R-:W-:Y:S01]  /*5ba0*/  FMUL R2, R47.reuse, R5 ;  /* 0x000000052f027220 */ /* 0x040fe20000400000 */
[C---:B------:R-:W-:Y:S01]  /*5bb0*/  FMUL R4, R47.reuse, R8 ;  /* 0x000000082f047220 */ /* 0x040fe20000400000 */
[----:B------:R-:W-:Y:S01]  /*5bc0*/  FMUL R3, R47, R6 ;  /* 0x000000062f037220 */ /* 0x000fe20000400000 */
[C---:B------:R-:W-:Y:S01]  /*5bd0*/  FFMA R0, R49.reuse, R50, R0 ;  /* 0x0000003231007223 */ /* 0x040fe20000000000 */
[----:B------:R-:W-:Y:S01]  /*5be0*/  FFMA R2, R49, R51, R2 ;  /* 0x0000003331027223 */ /* 0x000fe20000000002 */
[C---:B------:R-:W-:Y:S01]  /*5bf0*/  FMUL R5, R47.reuse, R9 ;  /* 0x000000092f057220 */ /* 0x040fe20000400000 */
        /* <DEDUP_REMOVED lines=16> */
[----:B------:R-:W-:Y:S02]  /*5d00*/  HADD2.F32 R32, -RZ, R57.H1_H1 ;  /* 0x30000039ff207230 */ /* 0x000fe40000004100 */
[C---:B------:R-:W-:Y:S01]  /*5d10*/  FMUL R26, R47.reuse, R30 ;  /* 0x0000001e2f1a7220 */ /* 0x040fe20000400000 */
[----:B------:R-:W-:Y:S01]  /*5d20*/  FMUL R29, R47, R33 ;  /* 0x000000212f1d7220 */ /* 0x000fe20000400000 */
[--C-:B------:R-:W-:Y:S02]  /*5d30*/  HADD2.F32 R33, -RZ, R58.reuse.H0_H0 ;  /* 0x2000003aff217230 */ /* 0x100fe40000004100 */
[----:B------:R-:W-:Y:S01]  /*5d40*/  FFMA R3, R49, R52, R3 ;  /* 0x0000003431037223 */ /* 0x000fe20000000003 */
[C---:B------:R-:W-:Y:S01]  /*5d50*/  FMUL R7, R47.reuse, R7 ;  /* 0x000000072f077220 */ /* 0x040fe20000400000 */
[----:B------:R-:W-:Y:S01]  /*5d60*/  FMUL R30, R47, R34 ;  /* 0x000000222f1e7220 */ /* 0x000fe20000400000 */
[----:B------:R-:W-:Y:S01]  /*5d70*/  HADD2.F32 R34, -RZ, R58.H1_H1 ;  /* 0x3000003aff227230 */ /* 0x000fe20000004100 */
[----:B------:R-:W-:Y:S01]  /*5d80*/  F2FP.F16.F32.PACK_AB R52, R2, R0 ;  /* 0x000000000234723e */ /* 0x000fe200000000ff */
[--C-:B------:R-:W-:Y:S02]  /*5d90*/  HADD2.F32 R0, -RZ, R59.reuse.H0_H0 ;  /* 0x2000003bff007230 */ /* 0x100fe40000004100 */
[C---:B------:R-:W-:Y:S01]  /*5da0*/  FFMA R7, R49.reuse, R32, R7 ;  /* 0x0000002031077223 */ /* 0x040fe20000000007 */
[----:B------:R-:W-:Y:S02]  /*5db0*/  HADD2.F32 R2, -RZ, R59.H1_H1 ;  /* 0x3000003bff027230 */ /* 0x000fe40000004100 */
[C---:B------:R-:W-:Y:S01]  /*5dc0*/  FFMA R4, R49.reuse, R33, R4 ;  /* 0x0000002131047223 */ /* 0x040fe20000000004 */
[C---:B------:R-:W-:Y:S01]  /*5dd0*/  FFMA R5, R49.reuse, R34, R5 ;  /* 0x0000002231057223 */ /* 0x040fe20000000005 */
[----:B------:R-:W-:Y:S01]  /*5de0*/  FFMA R6, R49, R0, R6 ;  /* 0x0000000031067223 */ /* 0x000fe20000000006 */
[--C-:B------:R-:W-:Y:S02]  /*5df0*/  HADD2.F32 R0, -RZ, R60.reuse.H0_H0 ;  /* 0x2000003cff007230 */ /* 0x100fe40000004100 */
[----:B------:R-:W-:Y:S01]  /*5e00*/  FMUL R11, R47, R11 ;  /* 0x0000000b2f0b7220 */ /* 0x000fe20000400000 */
[----:B------:R-:W-:Y:S01]  /*5e10*/  F2FP.F16.F32.PACK_AB R53, R7, R3 ;  /* 0x000000030735723e */ /* 0x000fe200000000ff */
[--C-:B------:R-:W-:Y:S02]  /*5e20*/  HADD2.F32 R3, -RZ, R61.reuse.H0_H0 ;  /* 0x2000003dff037230 */ /* 0x100fe40000004100 */
[----:B------:R-:W-:Y:S01]  /*5e30*/  FMUL R15, R47, R15 ;  /* 0x0000000f2f0f7220 */ /* 0x000fe20000400000 */
[C---:B------:R-:W-:Y:S01]  /*5e40*/  FFMA R11, R49.reuse, R2, R11 ;  /* 0x00000002310b7223 */ /* 0x040fe2000000000b */
[----:B------:R-:W-:Y:S02]  /*5e50*/  HADD2.F32 R2, -RZ, R60.H1_H1 ;  /* 0x3000003cff027230 */ /* 0x000fe40000004100 */
[----:B------:R-:W-:Y:S01]  /*5e60*/  FFMA R8, R49, R0, R8 ;  /* 0x0000000031087223 */ /* 0x000fe20000000008 */
[----:B------:R-:W-:Y:S02]  /*5e70*/  HADD2.F32 R0, -RZ, R61.H1_H1 ;  /* 0x3000003dff007230 */ /* 0x000fe40000004100 */
[C---:B------:R-:W-:Y:S01]  /*5e80*/  FMUL R19, R47.reuse, R19 ;  /* 0x000000132f137220 */ /* 0x040fe20000400000 */
[----:B------:R-:W-:Y:S01]  /*5e90*/  FMUL R23, R47, R23 ;  /* 0x000000172f177220 */ /* 0x000fe20000400000 */
[C---:B------:R-:W-:Y:S01]  /*5ea0*/  FFMA R9, R49.reuse, R2, R9 ;  /* 0x0000000231097223 */ /* 0x040fe20000000009 */
[C---:B------:R-:W-:Y:S01]  /*5eb0*/  FFMA R10, R49.reuse, R3, R10 ;  /* 0x00000003310a7223 */ /* 0x040fe2000000000a */
[----:B------:R-:W-:Y:S01]  /*5ec0*/  FFMA R15, R49, R0, R15 ;  /* 0x00000000310f7223 */ /* 0x000fe2000000000f */
[--C-:B------:R-:W-:Y:S02]  /*5ed0*/  HADD2.F32 R2, -RZ, R62.reuse.H0_H0 ;  /* 0x2000003eff027230 */ /* 0x100fe40000004100 */
[----:B------:R-:W-:Y:S01]  /*5ee0*/  FMUL R27, R47, R27 ;  /* 0x0000001b2f1b7220 */ /* 0x000fe20000400000 */
[----:B------:R-:W-:Y:S01]  /*5ef0*/  HADD2.F32 R0, -RZ, R62.H1_H1 ;  /* 0x3000003eff007230 */ /* 0x000fe20000004100 */
[----:B------:R-:W-:Y:S01]  /*5f00*/  F2FP.F16.F32.PACK_AB R54, R5, R4 ;  /* 0x000000040536723e */ /* 0x000fe200000000ff */
[--C-:B------:R-:W-:Y:S02]  /*5f10*/  HADD2.F32 R3, -RZ, R63.reuse.H0_H0 ;  /* 0x2000003fff037230 */ /* 0x100fe40000004100 */
[C---:B------:R-:W-:Y:S01]  /*5f20*/  FFMA R12, R49.reuse, R2, R12 ;  /* 0x00000002310c7223 */ /* 0x040fe2000000000c */
[--C-:B------:R-:W-:Y:S02]  /*5f30*/  HADD2.F32 R2, -RZ, R68.reuse.H0_H0 ;  /* 0x20000044ff027230 */ /* 0x100fe40000004100 */
[C---:B------:R-:W-:Y:S01]  /*5f40*/  FFMA R13, R49.reuse, R0, R13 ;  /* 0x00000000310d7223 */ /* 0x040fe2000000000d */
[----:B------:R-:W-:Y:S02]  /*5f50*/  HADD2.F32 R0, -RZ, R63.H1_H1 ;  /* 0x3000003fff007230 */ /* 0x000fe40000004100 */
[----:B------:R-:W-:Y:S01]  /*5f60*/  FFMA R14, R49, R3, R14 ;  /* 0x00000003310e7223 */ /* 0x000fe2000000000e */
[----:B------:R-:W-:Y:S01]  /*5f70*/  HADD2.F32 R3, -RZ, R68.H1_H1 ;  /* 0x30000044ff037230 */ /* 0x000fe20000004100 */
[----:B------:R-:W-:Y:S01]  /*5f80*/  F2FP.F16.F32.PACK_AB R55, R11, R6 ;  /* 0x000000060b37723e */ /* 0x000fe200000000ff */
[----:B------:R-:W-:Y:S01]  /*5f90*/  FMUL R31, R47, R31 ;  /* 0x0000001f2f1f7220 */ /* 0x000fe20000400000 */
[C---:B------:R-:W-:Y:S01]  /*5fa0*/  FFMA R19, R49.reuse, R0, R19 ;  /* 0x0000000031137223 */ /* 0x040fe20000000013 */
[--C-:B------:R-:W-:Y:S02]  /*5fb0*/  HADD2.F32 R0, -RZ, R69.reuse.H0_H0 ;  /* 0x20000045ff007230 */ /* 0x100fe40000004100 */
[C---:B------:R-:W-:Y:S01]  /*5fc0*/  FFMA R16, R49.reuse, R2, R16 ;  /* 0x0000000231107223 */ /* 0x040fe20000000010 */
[----:B------:R1:W-:Y:S01]  /*5fd0*/  STS.128 [R100], R52 ;  /* 0x0000003464007388 */ /* 0x0003e20000000c00 */
[C---:B------:R-:W-:Y:S01]  /*5fe0*/  FFMA R17, R49.reuse, R3, R17 ;  /* 0x0000000331117223 */ /* 0x040fe20000000011 */
[----:B------:R-:W-:Y:S02]  /*5ff0*/  HADD2.F32 R2, -RZ, R69.H1_H1 ;  /* 0x30000045ff027230 */ /* 0x000fe40000004100 */
[----:B------:R-:W-:Y:S01]  /*6000*/  FFMA R18, R49, R0, R18 ;  /* 0x0000000031127223 */ /* 0x000fe20000000012 */
[--C-:B------:R-:W-:Y:S01]  /*6010*/  HADD2.F32 R0, -RZ, R70.reuse.H0_H0 ;  /* 0x20000046ff007230 */ /* 0x100fe20000004100 */
[----:B------:R-:W-:Y:S01]  /*6020*/  F2FP.F16.F32.PACK_AB R8, R9, R8 ;  /* 0x000000080908723e */ /* 0x000fe200000000ff */
[--C-:B------:R-:W-:Y:S02]  /*6030*/  HADD2.F32 R3, -RZ, R71.reuse.H0_H0 ;  /* 0x20000047ff037230 */ /* 0x100fe40000004100 */
[C---:B------:R-:W-:Y:S01]  /*6040*/  FFMA R23, R49.reuse, R2, R23 ;  /* 0x0000000231177223 */ /* 0x040fe20000000017 */
[----:B------:R-:W-:Y:S02]  /*6050*/  HADD2.F32 R2, -RZ, R70.H1_H1 ;  /* 0x30000046ff027230 */ /* 0x000fe40000004100 */
[----:B------:R-:W-:Y:S01]  /*6060*/  FFMA R20, R49, R0, R20 ;  /* 0x0000000031147223 */ /* 0x000fe20000000014 */
[----:B------:R-:W-:Y:S01]  /*6070*/  HADD2.F32 R0, -RZ, R71.H1_H1 ;  /* 0x30000047ff007230 */ /* 0x000fe20000004100 */
[----:B------:R-:W-:Y:S01]  /*6080*/  F2FP.F16.F32.PACK_AB R9, R15, R10 ;  /* 0x0000000a0f09723e */ /* 0x000fe200000000ff */
[----:B------:R-:W-:Y:S02]  /*6090*/  HADD2.F32 R4, -RZ, R79.H0_H0 ;  /* 0x2000004fff047230 */ /* 0x000fe40000004100 */
[C---:B------:R-:W-:Y:S01]  /*60a0*/  FFMA R21, R49.reuse, R2, R21 ;  /* 0x0000000231157223 */ /* 0x040fe20000000015 */
[C---:B------:R-:W-:Y:S01]  /*60b0*/  FFMA R22, R49.reuse, R3, R22 ;  /* 0x0000000331167223 */ /* 0x040fe20000000016 */
[----:B------:R-:W-:Y:S01]  /*60c0*/  FFMA R27, R49, R0, R27 ;  /* 0x00000000311b7223 */ /* 0x000fe2000000001b */
[--C-:B------:R-:W-:Y:S01]  /*60d0*/  HADD2.F32 R2, -RZ, R76.reuse.H0_H0 ;  /* 0x2000004cff027230 */ /* 0x100fe20000004100 */
[----:B------:R-:W-:Y:S01]  /*60e0*/  F2FP.F16.F32.PACK_AB R10, R13, R12 ;  /* 0x0000000c0d0a723e */ /* 0x000fe200000000ff */
[----:B------:R-:W-:Y:S01]  /*60f0*/  HADD2.F32 R0, -RZ, R76.H1_H1 ;  /* 0x3000004cff007230 */ /* 0x000fe20000004100 */
[----:B------:R-:W-:Y:S01]  /*6100*/  F2FP.F16.F32.PACK_AB R11, R19, R14 ;  /* 0x0000000e130b723e */ /* 0x000fe200000000ff */
[--C-:B------:R-:W-:Y:S02]  /*6110*/  HADD2.F32 R3, -RZ, R77.reuse.H0_H0 ;  /* 0x2000004dff037230 */ /* 0x100fe40000004100 */
[C---:B------:R-:W-:Y:S01]  /*6120*/  FFMA R24, R49.reuse, R2, R24 ;  /* 0x0000000231187223 */ /* 0x040fe20000000018 */
[--C-:B------:R-:W-:Y:S02]  /*6130*/  HADD2.F32 R2, -RZ, R78.reuse.H0_H0 ;  /* 0x2000004eff027230 */ /* 0x100fe40000004100 */
[C---:B------:R-:W-:Y:S01]  /*6140*/  FFMA R25, R49.reuse, R0, R25 ;  /* 0x0000000031197223 */ /* 0x040fe20000000019 */
[----:B------:R1:W-:Y:S01]  /*6150*/  STS.128 [R99+0x10], R8 ;  /* 0x0000100863007388 */ /* 0x0003e20000000c00 */
[----:B------:R-:W-:Y:S02]  /*6160*/  HADD2.F32 R0, -RZ, R77.H1_H1 ;  /* 0x3000004dff007230 */ /* 0x000fe40000004100 */
[----:B------:R-:W-:Y:S01]  /*6170*/  FFMA R26, R49, R3, R26 ;  /* 0x00000003311a7223 */ /* 0x000fe2000000001a */
[----:B------:R-:W-:Y:S01]  /*6180*/  HADD2.F32 R3, -RZ, R78.H1_H1 ;  /* 0x3000004eff037230 */ /* 0x000fe20000004100 */
[----:B------:R-:W-:Y:S01]  /*6190*/  F2FP.F16.F32.PACK_AB R16, R17, R16 ;  /* 0x000000101110723e */ /* 0x000fe200000000ff */
[----:B------:R-:W-:Y:S01]  /*61a0*/  HADD2.F32 R5, -RZ, R79.H1_H1 ;  /* 0x3000004fff057230 */ /* 0x000fe20000004100 */
[----:B------:R-:W-:Y:S01]  /*61b0*/  F2FP.F16.F32.PACK_AB R17, R23, R18 ;  /* 0x000000121711723e */ /* 0x000fe200000000ff */
[----:B------:R-:W-:Y:S01]  /*61c0*/  FFMA R31, R49, R0, R31 ;  /* 0x00000000311f7223 */ /* 0x000fe2000000001f */
[----:B------:R-:W-:Y:S01]  /*61d0*/  FMUL R35, R47, R35 ;  /* 0x000000232f237220 */ /* 0x000fe20000400000 */
[----:B------:R-:W-:Y:S01]  /*61e0*/  F2FP.F16.F32.PACK_AB R18, R21, R20 ;  /* 0x000000141512723e */ /* 0x000fe200000000ff */
[----:B------:R-:W-:Y:S01]  /*61f0*/  FFMA R28, R49, R2, R28 ;  /* 0x00000002311c7223 */ /* 0x000fe2000000001c */
[----:B------:R-:W-:Y:S01]  /*6200*/  F2FP.F16.F32.PACK_AB R19, R27, R22 ;  /* 0x000000161b13723e */ /* 0x000fe200000000ff */
[C---:B------:R-:W-:Y:S01]  /*6210*/  FFMA R29, R49.reuse, R3, R29 ;  /* 0x00000003311d7223 */ /* 0x040fe2000000001d */
[C---:B------:R-:W-:Y:S01]  /*6220*/  FFMA R30, R49.reuse, R4, R30 ;  /* 0x00000004311e7223 */ /* 0x040fe2000000001e */
[----:B------:R-:W-:Y:S01]  /*6230*/  FFMA R35, R49, R5, R35 ;  /* 0x0000000531237223 */ /* 0x000fe20000000023 */
[----:B------:R-:W-:Y:S01]  /*6240*/  F2FP.F16.F32.PACK_AB R24, R25, R24 ;  /* 0x000000181918723e */ /* 0x000fe200000000ff */
[----:B------:R1:W-:Y:S01]  /*6250*/  STS.128 [R98+0x20], R16 ;  /* 0x0000201062007388 */ /* 0x0003e20000000c00 */
[----:B------:R-:W-:Y:S02]  /*6260*/  F2FP.F16.F32.PACK_AB R25, R31, R26 ;  /* 0x0000001a1f19723e */ /* 0x000fe400000000ff */
[----:B------:R-:W-:Y:S02]  /*6270*/  F2FP.F16.F32.PACK_AB R26, R29, R28 ;  /* 0x0000001c1d1a723e */ /* 0x000fe400000000ff */
[----:B------:R-:W-:Y:S05]  /*6280*/  F2FP.F16.F32.PACK_AB R27, R35, R30 ;  /* 0x0000001e231b723e */ /* 0x000fea00000000ff */
[----:B------:R1:W-:Y:S01]  /*6290*/  STS.128 [R106+0x30], R24 ;  /* 0x000030186a007388 */ /* 0x0003e20000000c00 */
[----:B------:R-:W-:Y:S01]  /*62a0*/  @!PT LDS RZ, [RZ] ;  /* 0x00000000fffff984 */ /* 0x000fe20000000800 */
[----:B------:R-:W-:Y:S01]  /*62b0*/  @!PT LDS RZ, [RZ] ;  /* 0x00000000fffff984 */ /* 0x000fe20000000800 */
[----:B------:R-:W-:Y:S01]  /*62c0*/  @!PT LDS RZ, [RZ] ;  /* 0x00000000fffff984 */ /* 0x000fe20000000800 */
[----:B------:R-:W-:Y:S01]  /*62d0*/  @!PT LDS RZ, [RZ] ;  /* 0x00000000fffff984 */ /* 0x000fe20000000800 */
[----:B------:R2:W-:Y:S07]  /*62e0*/  MEMBAR.ALL.CTA ;  /* 0x0000000000007992 */ /* 0x0005ee0000008000 */
[----:B--2---:R-:W2:Y:S02]  /*62f0*/  FENCE.VIEW.ASYNC.S ;  /* 0x00000000000073c6 */ /* 0x004ea40000000000 */
[----:B--2---:R-:W-:Y:S06]  /*6300*/  BAR.SYNC.DEFER_BLOCKING 0x1, 0x80 ;  /* 0x0042000000007b1d */ /* 0x004fec0000010000 */
[----:B------:R-:W-:Y:S05]  /*6310*/  @P0 BRA `(.L_x_97) ;  /* 0x0000000000280947 */ /* 0x000fea0003800000 */
[----:B------:R-:W-:Y:S02]  /*6320*/  UIADD3 UR4, UPT, UPT, UR48, 0x200, URZ ;  /* 0x0000020030047890 */ /* 0x000fe4000fffe0ff */
[----:B------:R-:W-:Y:S01]  /*6330*/  UIADD3 UR6, UP0, UPT, UR52, 0x680, URZ ;  /* 0x0000068034067890 */ /* 0x000fe2000ff1e0ff */
[----:B------:R-:W-:Y:S03]  /*6340*/  UMOV UR43, UR36 ;  /* 0x00000024002b7c82 */ /* 0x000fe60008000000 */
[----:B------:R-:W-:Y:S01]  /*6350*/  MOV R93, UR4 ;  /* 0x00000004005d7c02 */ /* 0x000fe20008000f00 */
[----:B------:R-:W-:Y:S03]  /*6360*/  UIADD3.X UR7, UPT, UPT, URZ, UR53, URZ, UP0, !UPT ;  /* 0x00000035ff077290 */ /* 0x000fe600087fe4ff */
[----:B------:R-:W-:Y:S11]  /*6370*/  R2UR UR40, R93 ;  /* 0x000000005d2872ca */ /* 0x000ff600000e0000 */
[----:B------:R-:W-:Y:S02]  /*6380*/  @!UPT UIADD3 URZ, UPT, UPT, URZ, URZ, URZ ;  /* 0x000000fffffff290 */ /* 0x000fe4000fffe0ff */
[----:B------:R2:W-:Y:S01]  /*6390*/  UTMASTG.3D [UR40], [UR6] ;  /* 0x00000028060073b5 */ /* 0x0005e20008010000 */
[----:B------:R0:W-:Y:S01]  /*63a0*/  UTMACMDFLUSH ;  /* 0x00000000000079b7 */ /* 0x0001e20000000000 */
[----:B--2---:R-:W-:Y:S04]  /*63b0*/  DEPBAR.LE SB0, 0x1 ;  /* 0x000080400000791a */ /* 0x004fe80000000000 */
.L_x_97:
[----:B------:R-:W-:Y:S05]  /*63c0*/  BSYNC.RECONVERGENT B0 ;  /* 0x0000000000007941 */ /* 0x000fea0003800200 */
.L_x_96:
[----:B------:R-:W-:Y:S01]  /*63d0*/  BAR.SYNC.DEFER_BLOCKING 0x1, 0x80 ;  /* 0x0042000000007b1d */ /* 0x000fe20000010000 */
[----:B------:R-:W-:Y:S01]  /*63e0*/  ISETP.NE.AND P1, PT, R107, RZ, PT ;  /* 0x000000ff6b00720c */ /* 0x000fe20003f25270 */
[----:B------:R-:W-:Y:S01]  /*63f0*/  UISETP.NE.AND UP0, UPT, UR49, URZ, UPT ;  /* 0x000000ff3100728c */ /* 0x000fe2000bf05270 */
[----:B------:R-:W-:Y:S11]  /*6400*/  LEA R2, R65, UR48, 0x3 ;  /* 0x0000003041027c11 */ /* 0x000ff6000f8e18ff */
[----:B------:R-:W-:Y:S01]  /*6410*/  @P1 SHF.L.U32 R3, R97, 0x1f, RZ ;  /* 0x0000001f61031819 */ /* 0x000fe200000006ff */
[----:B------:R-:W-:Y:S06]  /*6420*/  BRA.U !UP0, `(.L_x_98) ;  /* 0x0000000108247547 */ /* 0x000fec000b800000 */
[----:B------:R-:W-:Y:S01]  /*6430*/  IMAD.U32 R4, RZ, RZ, UR51 ;  /* 0x00000033ff047e24 */ /* 0x000fe2000f8e00ff */
[----:B------:R-:W-:Y:S01]  /*6440*/  MOV R0, UR37 ;  /* 0x0000002500007c02 */ /* 0x000fe20008000f00 */
[----:B------:R-:W-:Y:S03]  /*6450*/  UIADD3 UR51, UPT, UPT, UR51, 0x1, URZ ;  /* 0x0000000133337890 */ /* 0x000fe6000fffe0ff */
[----:B------:R-:W-:Y:S01]  /*6460*/  @P1 LEA R4, R4, UR48, 0x3 ;  /* 0x0000003004041c11 */ /* 0x000fe2000f8e18ff */
[----:B------:R-:W-:Y:S04]  /*6470*/  UISETP.NE.AND UP0, UPT, UR51, 0x4, UPT ;  /* 0x000000043300788c */ /* 0x000fe8000bf05270 */
[----:B------:R-:W-:Y:S01]  /*6480*/  @P1 VIADD R4, R4, 0x40 ;  /* 0x0000004004041836 */ /* 0x000fe20000000000 */
[----:B------:R-:W-:Y:S04]  /*6490*/  USEL UR51, UR51, URZ, UP0 ;  /* 0x000000ff33337287 */ /* 0x000fe80008000000 */
[----:B------:R-:W-:Y:S04]  /*64a0*/  @P1 PRMT R0, R0, 0x654, R4 ;  /* 0x0000065400001816 */ /* 0x000fe80000000004 */
[----:B------:R2:W-:Y:S04]  /*64b0*/  @P1 SYNCS.ARRIVE.TRANS64.RED.A1T0 RZ, [R0+URZ], RZ ;  /* 0x000000ff00ff19a7 */ /* 0x0005e800081004ff */
.L_x_98:
[----:B------:R-:W4:Y:S01]  /*64c0*/  @P1 SYNCS.PHASECHK.TRANS64.TRYWAIT P0, [R2+URZ+0x20], R3 ;  /* 0x00002003020015a7 */ /* 0x000f2200080011ff */
[----:B------:R-:W-:Y:S01]  /*64d0*/  BSSY B1, `(.L_x_99) ;  /* 0x0000016000017945 */ /* 0x000fe20003800000 */
[----:B----4-:R-:W-:Y:S03]  /*64e0*/  @P1 SEL R66, RZ, 0x1, !P0 ;  /* 0x00000001ff421807 */ /* 0x010fe60004000000 */
[----:B------:R-:W-:Y:S05]  /*64f0*/  @!P1 BRA `(.L_x_100) ;  /* 0x00000000004c9947 */ /* 0x000fea0003800000 */
[----:B------:R-:W-:Y:S01]  /*6500*/  ISETP.NE.AND P0, PT, R66, RZ, PT ;  /* 0x000000ff4200720c */ /* 0x000fe20003f05270 */
[----:B------:R-:W-:Y:S01]  /*6510*/  BSSY B0, `(.L_x_101) ;  /* 0x000000b000007945 */ /* 0x000fe20003800000 */
[----:B------:R-:W-:Y:S11]  /*6520*/  ISETP.NE.AND P1, PT, R67, RZ, PT ;  /* 0x000000ff4300720c */ /* 0x000ff60003f25270 */
[----:B------:R-:W-:Y:S02]  /*6530*/  @!UPT UIADD3 URZ, UPT, UPT, URZ, URZ, URZ ;  /* 0x000000fffffff290 */ /* 0x000fe4000fffe0ff */
[C---:B------:R-:W-:Y:S01]  /*6540*/  @P1 IMAD R6, R65.reuse, 0x2000, R100 ;  /* 0x0000200041061824 */ /* 0x040fe200078e0264 */
[C---:B------:R-:W-:Y:S01]  /*6550*/  @P1 LEA R4, R65.reuse, R98, 0xd ;  /* 0x0000006241041211 */ /* 0x040fe200078e68ff */
[C---:B------:R-:W-:Y:S02]  /*6560*/  @P1 IMAD R5, R65.reuse, 0x2000, R99 ;  /* 0x0000200041051824 */ /* 0x040fe400078e0263 */
[----:B------:R-:W-:Y:S01]  /*6570*/  @P1 IMAD R3, R65, 0x2000, R106 ;  /* 0x0000200041031824 */ /* 0x000fe200078e026a */
[----:B------:R-:W-:Y:S06]  /*6580*/  @P0 BRA `(.L_x_102) ;  /* 0x00000000000c0947 */ /* 0x000fec0003800000 */
[----:B--2---:R-:W-:Y:S04]  /*6590*/  SHF.L.U32 R0, R97, 0x1f, RZ ;  /* 0x0000001f61007819 */ /* 0x004fe800000006ff */
[----:B------:R-:W2:Y:S02]  /*65a0*/  SYNCS.PHASECHK.TRANS64.TRYWAIT P0, [R2+URZ+0x20], R0 ;  /* 0x00002000020075a7 */ /* 0x000ea400080011ff */
[----:B--2---:R-:W-:Y:S05]  /*65b0*/  @!P0 BRA `(.L_x_103) ;  /* 0x0000003000348947 */ /* 0x004fea0003800000 */
.L_x_102:
[----:B------:R-:W-:Y:S05]  /*65c0*/  BSYNC B0 ;  /* 0x0000000000007941 */ /* 0x000fea0003800000 */
.L_x_101:
[----:B------:R-:W-:Y:S02]  /*65d0*/  ISETP.NE.AND P0, PT, R67, RZ, PT ;  /* 0x000000ff4300720c */ /* 0x000fe40003f05270 */
[----:B------:R-:W-:Y:S11]  /*65e0*/  IADD3 R65, PT, PT, R65, 0x1, RZ ;  /* 0x0000000141417810 */ /* 0x000ff60007ffe0ff */
[----:B------:R4:W1:Y:S04]  /*65f0*/  @P0 LDS.128 R56, [R6] ;  /* 0x0000000006380984 */ /* 0x0008680000000c00 */
[----:B------:R4:W1:Y:S04]  /*6600*/  @P0 LDS.128 R60, [R5+0x10] ;  /* 0x00001000053c0984 */ /* 0x0008680000000c00 */
[----:B------:R4:W1:Y:S04]  /*6610*/  @P0 LDS.128 R68, [R4+0x20] ;  /* 0x0000200004440984 */ /* 0x0008680000000c00 */
[----:B------:R4:W1:Y:S02]  /*6620*/  @P0 LDS.128 R76, [R3+0x30] ;  /* 0x00003000034c0984 */ /* 0x0008640000000c00 */
.L_x_100:
[----:B------:R-:W-:Y:S05]  /*6630*/  BSYNC B1 ;  /* 0x0000000000017941 */ /* 0x000fea0003800000 */
.L_x_99:
[----:B--2---:R-:W-:Y:S05]  /*6640*/  VIADD R0, R48, 0x20 ;  /* 0x0000002030007836 */ /* 0x004fea0000000000 */
[----:B------:R-:W-:Y:S04]  /*6650*/  SHF.R.U32.HI R0, RZ, 0x15, R0 ;  /* 0x00000015ff007819 */ /* 0x000fe80000011600 */
[----:B------:R-:W-:Y:S11]  /*6660*/  LOP3.LUT P0, RZ, R0, 0x3, R92, 0x48, !PT ;  /* 0x0000000300ff7812 */ /* 0x000ff6000780485c */
[----:B------:R-:W-:Y:S02]  /*6670*/  @!UPT UIADD3 URZ, UPT, UPT, URZ, URZ, URZ ;  /* 0x000000fffffff290 */ /* 0x000fe4000fffe0ff */
[----:B------:R-:W-:Y:S05]  /*6680*/  @!P0 BRA `(.L_x_104) ;  /* 0x0000000000408947 */ /* 0x000fea0003800000 */
[----:B------:R-:W2:Y:S01]  /*6690*/  LDCU.64 UR8, c[0x4][0x70] ;  /* 0x01000e00ff0877ac */ /* 0x000ea20008000a00 */
[----:B----4-:R-:W-:Y:S01]  /*66a0*/  MOV R3, 0x0 ;  /* 0x0000000000037802 */ /* 0x010fe20000000f00 */
[----:B------:R-:W-:Y:S02]  /*66b0*/  HFMA2 R12, -RZ, RZ, 0, 5.9604644775390625e-08 ;  /* 0x00000001ff0c7431 */ /* 0x000fe400000001ff */
[----:B-1----:R-:W-:Y:S02]  /*66c0*/  IMAD.MOV.U32 R8, RZ, RZ, 0x192 ;  /* 0x00000192ff087424 */ /* 0x002fe400078e00ff */
[----:B------:R-:W-:Y:S01]  /*66d0*/  IMAD.MOV.U32 R13, RZ, RZ, RZ ;  /* 0x000000ffff0d7224 */ /* 0x000fe200078e00ff */
[----:B------:R-:W1:Y:S01]  /*66e0*/  LDCU.64 UR6, c[0x4][0x78] ;  /* 0x01000f00ff0677ac */ /* 0x000e620008000a00 */
[----:B------:R-:W4:Y:S01]  /*66f0*/  LDC.64 R2, c[0x4][R3] ;  /* 0x0100000003027b82 */ /* 0x000f220000000a00 */
[----:B------:R-:W5:Y:S01]  /*6700*/  LDCU.64 UR4, c[0x4][0x10] ;  /* 0x01000200ff0477ac */ /* 0x000f620008000a00 */
[----:B--2---:R-:W-:Y:S01]  /*6710*/  MOV R5, UR9 ;  /* 0x0000000900057c02 */ /* 0x004fe20008000f00 */
[----:B------:R-:W-:Y:S01]  /*6720*/  IMAD.U32 R4, RZ, RZ, UR8 ;  /* 0x00000008ff047e24 */ /* 0x000fe2000f8e00ff */
[----:B-1----:R-:W-:Y:S01]  /*6730*/  MOV R7, UR7 ;  /* 0x0000000700077c02 */ /* 0x002fe20008000f00 */
[----:B------:R-:W-:Y:S01]  /*6740*/  IMAD.U32 R6, RZ, RZ, UR6 ;  /* 0x00000006ff067e24 */ /* 0x000fe2000f8e00ff */
[----:B-----5:R-:W-:Y:S01]  /*6750*/  MOV R11, UR5 ;  /* 0x00000005000b7c02 */ /* 0x020fe20008000f00 */
[----:B------:R-:W-:Y:S02]  /*6760*/  IMAD.U32 R10, RZ, RZ, UR4 ;  /* 0x00000004ff0a7e24 */ /* 0x000fe4000f8e00ff */
[----:B------:R-:W-:Y:S07]  /*6770*/  LEPC R20, `(.L_x_104) ;  /* 0x000000001014794e */ /* 0x000fee0000000000 */
[----:B---34-:R-:W-:Y:S05]  /*6780*/  CALL.ABS.NOINC R2 ;  /* 0x0000000002007343 */ /* 0x018fea0003c00000 */
.L_x_104:
[----:B------:R-:W-:Y:S05]  /*6790*/  WARPSYNC.ALL ;  /* 0x0000000000007948 */ /* 0x000fea0003800000 */
[----:B------:R-:W-:Y:S01]  /*67a0*/  R2UR UR4, R48 ;  /* 0x00000000300472ca */ /* 0x000fe200000e0000 */
[--C-:B-1--4-:R-:W-:Y:S01]  /*67b0*/  HADD2.F32 R3, -RZ, R56.reuse.H0_H0 ;  /* 0x20000038ff037230 */ /* 0x112fe20000004100 */
[----:B------:R-:W-:Y:S01]  /*67c0*/  ISETP.NE.AND P6, PT, R107, RZ, PT ;  /* 0x000000ff6b00720c */ /* 0x000fe20003fc5270 */
[--C-:B------:R-:W-:Y:S01]  /*67d0*/  HADD2.F32 R51, -RZ, R57.reuse.H1_H1 ;  /* 0x30000039ff337230 */ /* 0x100fe20000004100 */
[----:B------:R-:W-:Y:S01]  /*67e0*/  MOV R50, UR51 ;  /* 0x0000003300327c02 */ /* 0x000fe20008000f00 */
[----:B------:R-:W-:Y:S01]  /*67f0*/  BSSY.RECONVERGENT B0, `(.L_x_105) ;  /* 0x000008c000007945 */ /* 0x000fe20003800200 */
[----:B------:R-:W-:Y:S02]  /*6800*/  MOV R72, UR37 ;  /* 0x0000002500487c02 */ /* 0x000fe40008000f00 */
[----:B------:R-:W-:Y:S05]  /*6810*/  ISETP.NE.AND P0, PT, R102, RZ, PT ;  /* 0x000000ff6600720c */ /* 0x000fea0003f05270 */
[----:B------:R-:W1:Y:S02]  /*6820*/  LDTM.x32 R4, tmem[UR4+0x20] ;  /* 0x00002004000479ee */ /* 0x000e6400082c0000 */
[----:B------:R-:W-:Y:S04]  /*6830*/  @P6 LEA R50, R50, UR48, 0x3 ;  /* 0x0000003032326c11 */ /* 0x000fe8000f8e18ff */
[----:B------:R-:W-:Y:S04]  /*6840*/  @P6 IADD3 R50, PT, PT, R50, 0x40, RZ ;  /* 0x0000004032326810 */ /* 0x000fe80007ffe0ff */
[----:B------:R-:W-:Y:S01]  /*6850*/  @P6 PRMT R72, R72, 0x654, R50 ;  /* 0x0000065448486816 */ /* 0x000fe20000000032 */
[----:B------:R-:W-:Y:S02]  /*6860*/  HADD2.F32 R50, -RZ, R57.H0_H0 ;  /* 0x20000039ff327230 */ /* 0x000fe40000004100 */
[C---:B-1----:R-:W-:Y:S01]  /*6870*/  FMUL R0, R47.reuse, R4 ;  /* 0x000000042f007220 */ /* 0x042fe20000400000 */
[----:B------:R-:W-:Y:S02]  /*6880*/  HADD2.F32 R4, -RZ, R56.H1_H1 ;  /* 0x30000038ff047230 */ /* 0x000fe40000004100 */
[C---:B------:R-:W-:Y:S01]  /*6890*/  FMUL R2, R47.reuse, R5 ;  /* 0x000000052f027220 */ /* 0x040fe20000400000 */
[----:B------:R-:W-:Y:S01]  /*68a0*/  FMUL R7, R47, R7 ;  /* 0x000000072f077220 */ /* 0x000fe20000400000 */
[----:B------:R-:W-:Y:S01]  /*68b0*/  FFMA R0, R49, R3, R0 ;  /* 0x0000000331007223 */ /* 0x000fe20000000000 */
[----:B------:R-:W-:Y:S01]  /*68c0*/  FMUL R3, R47, R6 ;  /* 0x000000062f037220 */ /* 0x000fe20000400000 */
[----:B------:R-:W-:Y:S01]  /*68d0*/  FFMA R2, R49, R4, R2 ;  /* 0x0000000431027223 */ /* 0x000fe20000000002 */
[C---:B------:R-:W-:Y:S01]  /*68e0*/  FMUL R4, R47.reuse, R8 ;  /* 0x000000082f047220 */ /* 0x040fe20000400000 */
[----:B------:R-:W-:Y:S01]  /*68f0*/  FMUL R8, R47, R12 ;  /* 0x0000000c2f087220 */ /* 0x000fe20000400000 */
[----:B------:R-:W-:Y:S01]  /*6900*/  FFMA R3, R49, R50, R3 ;  /* 0x0000003231037223 */ /* 0x000fe20000000003 */
[C---:B------:R-:W-:Y:S01]  /*6910*/  FMUL R12, R47.reuse, R16 ;  /* 0x000000102f0c7220 */ /* 0x040fe20000400000 */
[C---:B------:R-:W-:Y:S01]  /*6920*/  FMUL R16, R47.reuse, R20 ;  /* 0x000000142f107220 */ /* 0x040fe20000400000 */
[C---:B------:R-:W-:Y:S01]  /*6930*/  FMUL R20, R47.reuse, R24 ;  /* 0x000000182f147220 */ /* 0x040fe20000400000 */
[C---:B------:R-:W-:Y:S01]  /*6940*/  FMUL R24, R47.reuse, R28 ;  /* 0x0000001c2f187220 */ /* 0x040fe20000400000 */
[C---:B------:R-:W-:Y:S01]  /*6950*/  FMUL R28, R47.reuse, R32 ;  /* 0x000000202f1c7220 */ /* 0x040fe20000400000 */
[--C-:B------:R-:W-:Y:S01]  /*6960*/  HADD2.F32 R32, -RZ, R58.reuse.H0_H0 ;  /* 0x2000003aff207230 */ /* 0x100fe20000004100 */
[----:B------:R-:W-:Y:S01]  /*6970*/  F2FP.F16.F32.PACK_AB R52, R2, R0 ;  /* 0x000000000234723e */ /* 0x000fe200000000ff */
[----:B------:R-:W-:Y:S02]  /*6980*/  HADD2.F32 R0, -RZ, R58.H1_H1 ;  /* 0x3000003aff007230 */ /* 0x000fe40000004100 */
[----:B------:R-:W-:Y:S01]  /*6990*/  FMUL R5, R47, R9 ;  /* 0x000000092f057220 */ /* 0x000fe20000400000 */
[--C-:B------:R-:W-:Y:S02]  /*69a0*/  HADD2.F32 R2, -RZ, R59.reuse.H0_H0 ;  /* 0x2000003bff027230 */ /* 0x100fe40000004100 */
[C---:B------:R-:W-:Y:S01]  /*69b0*/  FFMA R7, R49.reuse, R51, R7 ;  /* 0x0000003331077223 */ /* 0x040fe20000000007 */
[C---:B------:R-:W-:Y:S01]  /*69c0*/  FFMA R4, R49.reuse, R32, R4 ;  /* 0x0000002031047223 */ /* 0x040fe20000000004 */
[----:B------:R-:W-:Y:S02]  /*69d0*/  HADD2.F32 R32, -RZ, R59.H1_H1 ;  /* 0x3000003bff207230 */ /* 0x000fe40000004100 */
[----:B------:R-:W-:Y:S01]  /*69e0*/  FFMA R5, R49, R0, R5 ;  /* 0x0000000031057223 */ /* 0x000fe20000000005 */
[--C-:B------:R-:W-:Y:S01]  /*69f0*/  HADD2.F32 R0, -RZ, R60.reuse.H0_H0 ;  /* 0x2000003cff007230 */ /* 0x100fe20000004100 */
[----:B------:R-:W-:Y:S01]  /*6a00*/  F2FP.F16.F32.PACK_AB R53, R7, R3 ;  /* 0x000000030735723e */ /* 0x000fe200000000ff */
[----:B------:R-:W-:Y:S01]  /*6a10*/  FMUL R6, R47, R10 ;  /* 0x0000000a2f067220 */ /* 0x000fe20000400000 */
[--C-:B------:R-:W-:Y:S01]  /*6a20*/  HADD2.F32 R3, -RZ, R61.reuse.H0_H0 ;  /* 0x2000003dff037230 */ /* 0x100fe20000004100 */
[----:B------:R-:W-:Y:S01]  /*6a30*/  F2FP.F16.F32.PACK_AB R54, R5, R4 ;  /* 0x000000040536723e */ /* 0x000fe200000000ff */
[----:B------:R-:W-:Y:S01]  /*6a40*/  FMUL R11, R47, R11 ;  /* 0x0000000b2f0b7220 */ /* 0x000fe20000400000 */
[----:B------:R-:W-:Y:S01]  /*6a50*/  FFMA R6, R49, R2, R6 ;  /* 0x0000000231067223 */ /* 0x000fe20000000006 */
[----:B------:R-:W-:Y:S02]  /*6a60*/  HADD2.F32 R2, -RZ, R60.H1_H1 ;  /* 0x3000003cff027230 */ /* 0x000fe40000004100 */
[----:B------:R-:W-:Y:S01]  /*6a70*/  FMUL R9, R47, R13 ;  /* 0x0000000d2f097220 */ /* 0x000fe20000400000 */
[C---:B------:R-:W-:Y:S01]  /*6a80*/  FFMA R11, R49.reuse, R32, R11 ;  /* 0x00000020310b7223 */ /* 0x040fe2000000000b */
[----:B------:R-:W-:Y:S01]  /*6a90*/  FFMA R8, R49, R0, R8 ;  /* 0x0000000031087223 */ /* 0x000fe20000000008 */
[C---:B------:R-:W-:Y:S01]  /*6aa0*/  FMUL R10, R47.reuse, R14 ;  /* 0x0000000e2f0a7220 */ /* 0x040fe20000400000 */
[----:B------:R-:W-:Y:S02]  /*6ab0*/  HADD2.F32 R0, -RZ, R61.H1_H1 ;  /* 0x3000003dff007230 */ /* 0x000fe40000004100 */
[----:B------:R-:W-:Y:S01]  /*6ac0*/  FMUL R15, R47, R15 ;  /* 0x0000000f2f0f7220 */ /* 0x000fe20000400000 */
[C---:B------:R-:W-:Y:S01]  /*6ad0*/  FFMA R9, R49.reuse, R2, R9 ;  /* 0x0000000231097223 */ /* 0x040fe20000000009 */
[C---:B------:R-:W-:Y:S01]  /*6ae0*/  FFMA R10, R49.reuse, R3, R10 ;  /* 0x00000003310a7223 */ /* 0x040fe2000000000a */
[--C-:B------:R-:W-:Y:S02]  /*6af0*/  HADD2.F32 R2, -RZ, R62.reuse.H0_H0 ;  /* 0x2000003eff027230 */ /* 0x100fe40000004100 */
[----:B------:R-:W-:Y:S01]  /*6b00*/  FFMA R15, R49, R0, R15 ;  /* 0x00000000310f7223 */ /* 0x000fe2000000000f */
[----:B------:R-:W-:Y:S02]  /*6b10*/  HADD2.F32 R3, -RZ, R62.H1_H1 ;  /* 0x3000003eff037230 */ /* 0x000fe40000004100 */
[C---:B------:R-:W-:Y:S01]  /*6b20*/  FMUL R13, R47.reuse, R17 ;  /* 0x000000112f0d7220 */ /* 0x040fe20000400000 */
[--C-:B------:R-:W-:Y:S02]  /*6b30*/  HADD2.F32 R0, -RZ, R63.reuse.H0_H0 ;  /* 0x2000003fff007230 */ /* 0x100fe40000004100 */
[----:B------:R-:W-:Y:S01]  /*6b40*/  FMUL R14, R47, R18 ;  /* 0x000000122f0e7220 */ /* 0x000fe20000400000 */
[C---:B------:R-:W-:Y:S01]  /*6b50*/  FFMA R12, R49.reuse, R2, R12 ;  /* 0x00000002310c7223 */ /* 0x040fe2000000000c */
[C---:B------:R-:W-:Y:S01]  /*6b60*/  FFMA R13, R49.reuse, R3, R13 ;  /* 0x00000003310d7223 */ /* 0x040fe2000000000d */
[----:B------:R-:W-:Y:S02]  /*6b70*/  HADD2.F32 R2, -RZ, R63.H1_H1 ;  /* 0x3000003fff027230 */ /* 0x000fe40000004100 */
[----:B------:R-:W-:Y:S01]  /*6b80*/  FFMA R14, R49, R0, R14 ;  /* 0x00000000310e7223 */ /* 0x000fe2000000000e */
[C---:B------:R-:W-:Y:S01]  /*6b90*/  FMUL R19, R47.reuse, R19 ;  /* 0x000000132f137220 */ /* 0x040fe20000400000 */
[--C-:B------:R-:W-:Y:S02]  /*6ba0*/  HADD2.F32 R0, -RZ, R68.reuse.H0_H0 ;  /* 0x20000044ff007230 */ /* 0x100fe40000004100 */
[----:B------:R-:W-:Y:S01]  /*6bb0*/  FMUL R17, R47, R21 ;  /* 0x000000152f117220 */ /* 0x000fe20000400000 */
[--C-:B------:R-:W-:Y:S02]  /*6bc0*/  HADD2.F32 R3, -RZ, R69.reuse.H0_H0 ;  /* 0x20000045ff037230 */ /* 0x100fe40000004100 */
[C---:B------:R-:W-:Y:S01]  /*6bd0*/  FFMA R19, R49.reuse, R2, R19 ;  /* 0x0000000231137223 */ /* 0x040fe20000000013 */
[----:B------:R-:W-:Y:S02]  /*6be0*/  HADD2.F32 R2, -RZ, R68.H1_H1 ;  /* 0x30000044ff027230 */ /* 0x000fe40000004100 */
        /* <DEDUP_REMOVED lines=9> */
[----:B------:R-:W-:Y:S01]  /*6c80*/  FMUL R21, R47, R25 ;  /* 0x000000192f157220 */ /* 0x000fe20000400000 */
[----:B------:R-:W-:Y:S01]  /*6c90*/  F2FP.F16.F32.PACK_AB R55, R11, R6 ;  /* 0x000000060b37723e */ /* 0x000fe200000000ff */
[--C-:B------:R-:W-:Y:S02]  /*6ca0*/  HADD2.F32 R3, -RZ, R71.reuse.H0_H0 ;  /* 0x20000047ff037230 */ /* 0x100fe40000004100 */
[----:B------:R-:W-:Y:S01]  /*6cb0*/  FMUL R22, R47, R26 ;  /* 0x0000001a2f167220 */ /* 0x000fe20000400000 */
[C---:B------:R-:W-:Y:S01]  /*6cc0*/  FFMA R20, R49.reuse, R2, R20 ;  /* 0x0000000231147223 */ /* 0x040fe20000000014 */
[C---:B------:R-:W-:Y:S01]  /*6cd0*/  FFMA R21, R49.reuse, R0, R21 ;  /* 0x0000000031157223 */ /* 0x040fe20000000015 */
[----:B------:R1:W-:Y:S01]  /*6ce0*/  STS.128 [R100+0x2000], R52 ;  /* 0x0020003464007388 */ /* 0x0003e20000000c00 */
[----:B------:R-:W-:Y:S02]  /*6cf0*/  HADD2.F32 R0, -RZ, R71.H1_H1 ;  /* 0x30000047ff007230 */ /* 0x000fe40000004100 */
[----:B------:R-:W-:Y:S01]  /*6d00*/  FFMA R22, R49, R3, R22 ;  /* 0x0000000331167223 */ /* 0x000fe20000000016 */
[----:B------:R-:W-:Y:S01]  /*6d10*/  FMUL R27, R47, R27 ;  /* 0x0000001b2f1b7220 */ /* 0x000fe20000400000 */
[--C-:B------:R-:W-:Y:S01]  /*6d20*/  HADD2.F32 R2, -RZ, R76.reuse.H0_H0 ;  /* 0x2000004cff027230 */ /* 0x100fe20000004100 */
[----:B------:R-:W-:Y:S01]  /*6d30*/  F2FP.F16.F32.PACK_AB R8, R9, R8 ;  /* 0x000000080908723e */ /* 0x000fe200000000ff */
[----:B------:R-:W-:Y:S01]  /*6d40*/  HADD2.F32 R3, -RZ, R76.H1_H1 ;  /* 0x3000004cff037230 */ /* 0x000fe20000004100 */
[----:B------:R-:W-:Y:S01]  /*6d50*/  F2FP.F16.F32.PACK_AB R9, R15, R10 ;  /* 0x0000000a0f09723e */ /* 0x000fe200000000ff */
[----:B------:R-:W-:Y:S01]  /*6d60*/  FMUL R25, R47, R29 ;  /* 0x0000001d2f197220 */ /* 0x000fe20000400000 */
[--C-:B------:R-:W-:Y:S01]  /*6d70*/  HADD2.F32 R4, -RZ, R77.reuse.H0_H0 ;  /* 0x2000004dff047230 */ /* 0x100fe20000004100 */
[----:B------:R-:W-:Y:S01]  /*6d80*/  F2FP.F16.F32.PACK_AB R10, R13, R12 ;  /* 0x0000000c0d0a723e */ /* 0x000fe200000000ff */
[----:B------:R-:W-:Y:S01]  /*6d90*/  FMUL R26, R47, R30 ;  /* 0x0000001e2f1a7220 */ /* 0x000fe20000400000 */
[----:B------:R-:W-:Y:S01]  /*6da0*/  F2FP.F16.F32.PACK_AB R11, R19, R14 ;  /* 0x0000000e130b723e */ /* 0x000fe200000000ff */
[C---:B------:R-:W-:Y:S01]  /*6db0*/  FFMA R27, R49.reuse, R0, R27 ;  /* 0x00000000311b7223 */ /* 0x040fe2000000001b */
[C---:B------:R-:W-:Y:S01]  /*6dc0*/  FFMA R24, R49.reuse, R2, R24 ;  /* 0x0000000231187223 */ /* 0x040fe20000000018 */
[----:B------:R-:W-:Y:S02]  /*6dd0*/  HADD2.F32 R0, -RZ, R77.H1_H1 ;  /* 0x3000004dff007230 */ /* 0x000fe40000004100 */
[----:B------:R-:W-:Y:S01]  /*6de0*/  FFMA R25, R49, R3, R25 ;  /* 0x0000000331197223 */ /* 0x000fe20000000019 */
[----:B------:R1:W-:Y:S01]  /*6df0*/  STS.128 [R99+0x2010], R8 ;  /* 0x0020100863007388 */ /* 0x0003e20000000c00 */
[----:B------:R-:W-:Y:S01]  /*6e00*/  FMUL R31, R47, R31 ;  /* 0x0000001f2f1f7220 */ /* 0x000fe20000400000 */
[--C-:B------:R-:W-:Y:S02]  /*6e10*/  HADD2.F32 R2, -RZ, R78.reuse.H0_H0 ;  /* 0x2000004eff027230 */ /* 0x100fe40000004100 */
[----:B------:R-:W-:Y:S01]  /*6e20*/  FFMA R26, R49, R4, R26 ;  /* 0x00000004311a7223 */ /* 0x000fe2000000001a */
[----:B------:R-:W-:Y:S02]  /*6e30*/  HADD2.F32 R3, -RZ, R78.H1_H1 ;  /* 0x3000004eff037230 */ /* 0x000fe40000004100 */
[----:B------:R-:W-:Y:S01]  /*6e40*/  FMUL R29, R47, R33 ;  /* 0x000000212f1d7220 */ /* 0x000fe20000400000 */
[--C-:B------:R-:W-:Y:S01]  /*6e50*/  HADD2.F32 R4, -RZ, R79.reuse.H0_H0 ;  /* 0x2000004fff047230 */ /* 0x100fe20000004100 */
[----:B------:R-:W-:Y:S01]  /*6e60*/  F2FP.F16.F32.PACK_AB R16, R17, R16 ;  /* 0x000000101110723e */ /* 0x000fe200000000ff */
[----:B------:R-:W-:Y:S01]  /*6e70*/  FMUL R30, R47, R34 ;  /* 0x000000222f1e7220 */ /* 0x000fe20000400000 */
        /* <DEDUP_REMOVED lines=14> */
[----:B------:R-:W-:Y:S02]  /*6f60*/  F2FP.F16.F32.PACK_AB R27, R35, R30 ;  /* 0x0000001e231b723e */ /* 0x000fe400000000ff */
[----:B------:R-:W-:Y:S02]  /*6f70*/  LEA R0, R65, UR48, 0x3 ;  /* 0x0000003041007c11 */ /* 0x000fe4000f8e18ff */
[----:B------:R-:W-:Y:S01]  /*6f80*/  @P6 SHF.L.U32 R2, R97, 0x1f, RZ ;  /* 0x0000001f61026819 */ /* 0x000fe200000006ff */
        /* <DEDUP_REMOVED lines=9> */
[----:B------:R-:W-:Y:S02]  /*7020*/  UIADD3 UR8, UP0, UPT, UR52, 0x680, URZ ;  /* 0x0000068034087890 */ /* 0x000fe4000ff1e0ff */
[----:B------:R-:W-:Y:S02]  /*7030*/  UIADD3 UR5, UPT, UPT, UR41, 0x20, URZ ;  /* 0x0000002029057890 */ /* 0x000fe4000fffe0ff */
[----:B------:R-:W-:Y:S02]  /*7040*/  UIADD3 UR4, UPT, UPT, UR48, 0x2200, URZ ;  /* 0x0000220030047890 */ /* 0x000fe4000fffe0ff */
[----:B------:R-:W-:Y:S01]  /*7050*/  UIADD3.X UR9, UPT, UPT, URZ, UR53, URZ, UP0, !UPT ;  /* 0x00000035ff097290 */ /* 0x000fe200087fe4ff */
[----:B------:R-:W-:Y:S01]  /*7060*/  UMOV UR6, UR42 ;  /* 0x0000002a00067c82 */ /* 0x000fe20008000000 */
[----:B------:R-:W-:Y:S07]  /*7070*/  UMOV UR7, UR36 ;  /* 0x0000002400077c82 */ /* 0x000fee0008000000 */
[----:B------:R2:W-:Y:S01]  /*7080*/  UTMASTG.3D [UR4], [UR8] ;  /* 0x00000004080073b5 */ /* 0x0005e20008010000 */
[----:B------:R0:W-:Y:S01]  /*7090*/  UTMACMDFLUSH ;  /* 0x00000000000079b7 */ /* 0x0001e20000000000 */
[----:B--2---:R-:W-:Y:S04]  /*70a0*/  DEPBAR.LE SB0, 0x1 ;  /* 0x000080400000791a */ /* 0x004fe80000000000 */
.L_x_106:
[----:B------:R-:W-:Y:S05]  /*70b0*/  BSYNC.RECONVERGENT B0 ;  /* 0x0000000000007941 */ /* 0x000fea0003800200 */
.L_x_105:
[----:B------:R-:W-:Y:S01]  /*70c0*/  BAR.SYNC.DEFER_BLOCKING 0x1, 0x80 ;  /* 0x0042000000007b1d */ /* 0x000fe20000010000 */
[----:B------:R-:W-:Y:S04]  /*70d0*/  UIADD3 UR40, UPT, UPT, UR51, 0x1, URZ ;  /* 0x0000000133287890 */ /* 0x000fe8000fffe0ff */
[----:B------:R-:W-:Y:S04]  /*70e0*/  UISETP.NE.AND UP0, UPT, UR40, 0x4, UPT ;  /* 0x000000042800788c */ /* 0x000fe8000bf05270 */
[----:B------:R-:W-:Y:S01]  /*70f0*/  USEL UR40, UR40, URZ, UP0 ;  /* 0x000000ff28287287 */ /* 0x000fe20008000000 */
[----:B------:R2:W-:Y:S01]  /*7100*/  @P6 SYNCS.ARRIVE.TRANS64.RED.A1T0 RZ, [R72+URZ], RZ ;  /* 0x000000ff48ff69a7 */ /* 0x0005e200081004ff */
[----:B------:R-:W-:Y:S01]  /*7110*/  BSSY B1, `(.L_x_107) ;  /* 0x0000017000017945 */ /* 0x000fe20003800000 */
[----:B------:R-:W4:Y:S02]  /*7120*/  @P6 SYNCS.PHASECHK.TRANS64.TRYWAIT P0, [R0+URZ+0x20], R2 ;  /* 0x00002002000065a7 */ /* 0x000f2400080011ff */
[----:B----4-:R-:W-:Y:S01]  /*7130*/  @P6 SEL R66, RZ, 0x1, !P0 ;  /* 0x00000001ff426807 */ /* 0x010fe20004000000 */
[----:B--2---:R-:W-:Y:S06]  /*7140*/  @!P6 BRA `(.L_x_108) ;  /* 0x00000000004ce947 */ /* 0x004fec0003800000 */
        /* <DEDUP_REMOVED lines=9> */
[----:B------:R-:W-:Y:S04]  /*71e0*/  SHF.L.U32 R6, R97, 0x1f, RZ ;  /* 0x0000001f61067819 */ /* 0x000fe800000006ff */
[----:B------:R-:W2:Y:S02]  /*71f0*/  SYNCS.PHASECHK.TRANS64.TRYWAIT P0, [R0+URZ+0x20], R6 ;  /* 0x00002006000075a7 */ /* 0x000ea400080011ff */
[----:B--2---:R-:W-:Y:S05]  /*7200*/  @!P0 BRA `(.L_x_111) ;  /* 0x0000002400348947 */ /* 0x004fea0003800000 */
.L_x_110:
[----:B------:R-:W-:Y:S05]  /*7210*/  BSYNC B0 ;  /* 0x0000000000007941 */ /* 0x000fea0003800000 */
.L_x_109:
[----:B------:R-:W-:Y:S02]  /*7220*/  ISETP.NE.AND P0, PT, R67, RZ, PT ;  /* 0x000000ff4300720c */ /* 0x000fe40003f05270 */
[----:B------:R-:W-:Y:S11]  /*7230*/  IADD3 R65, PT, PT, R65, 0x1, RZ ;  /* 0x0000000141417810 */ /* 0x000ff60007ffe0ff */
[----:B------:R4:W1:Y:S04]  /*7240*/  @P0 LDS.128 R56, [R5] ;  /* 0x0000000005380984 */ /* 0x0008680000000c00 */
[----:B------:R4:W1:Y:S04]  /*7250*/  @P0 LDS.128 R60, [R4+0x10] ;  /* 0x00001000043c0984 */ /* 0x0008680000000c00 */
[----:B------:R4:W1:Y:S04]  /*7260*/  @P0 LDS.128 R68, [R3+0x20] ;  /* 0x0000200003440984 */ /* 0x0008680000000c00 */
[----:B------:R4:W1:Y:S02]  /*7270*/  @P0 LDS.128 R76, [R2+0x30] ;  /* 0x00003000024c0984 */ /* 0x0008640000000c00 */
.L_x_108:
[----:B------:R-:W-:Y:S05]  /*7280*/  BSYNC B1 ;  /* 0x0000000000017941 */ /* 0x000fea0003800000 */
.L_x_107:
        /* <DEDUP_REMOVED lines=21> */
.L_x_112:
        /* <DEDUP_REMOVED lines=146> */
.L_x_114:
[----:B------:R-:W-:Y:S05]  /*7d00*/  BSYNC.RECONVERGENT B0 ;  /* 0x0000000000007941 */ /* 0x000fea0003800200 */
.L_x_113:
        /* <DEDUP_REMOVED lines=21> */
.L_x_118:
[----:B------:R-:W-:Y:S05]  /*7e60*/  BSYNC B0 ;  /* 0x0000000000007941 */ /* 0x000fea0003800000 */
.L_x_117:
[----:B------:R-:W-:Y:S11]  /*7e70*/  ISETP.NE.AND P0, PT, R67, RZ, PT ;  /* 0x000000ff4300720c */ /* 0x000ff60003f05270 */
[----:B------:R-:W-:Y:S02]  /*7e80*/  @!UPT UIADD3 URZ, UPT, UPT, URZ, URZ, URZ ;  /* 0x000000fffffff290 */ /* 0x000fe4000fffe0ff */
[----:B------:R4:W1:Y:S04]  /*7e90*/  @P0 LDS.128 R56, [R4] ;  /* 0x0000000004380984 */ /* 0x0008680000000c00 */
[----:B------:R4:W1:Y:S04]  /*7ea0*/  @P0 LDS.128 R60, [R3+0x10] ;  /* 0x00001000033c0984 */ /* 0x0008680000000c00 */
[----:B------:R4:W1:Y:S04]  /*7eb0*/  @P0 LDS.128 R68, [R2+0x20] ;  /* 0x0000200002440984 */ /* 0x0008680000000c00 */
[----:B------:R4:W1:Y:S02]  /*7ec0*/  @P0 LDS.128 R76, [R65+0x30] ;  /* 0x00003000414c0984 */ /* 0x0008640000000c00 */
.L_x_116:
[----:B------:R-:W-:Y:S05]  /*7ed0*/  BSYNC B1 ;  /* 0x0000000000017941 */ /* 0x000fea0003800000 */
.L_x_115:
        /* <DEDUP_REMOVED lines=21> */
.L_x_120:
[----:B------:R-:W-:Y:S01]  /*8030*/  ISETP.NE.AND P0, PT, R102, RZ, PT ;  /* 0x000000ff6600720c */ /* 0x000fe20003f05270 */
[----:B------:R-:W-:Y:S05]  /*8040*/  WARPSYNC.ALL ;  /* 0x0000000000007948 */ /* 0x000fea0003800000 */
[----:B------:R-:W-:Y:S01]  /*8050*/  R2UR UR4, R48 ;  /* 0x00000000300472ca */ /* 0x000fe200000e0000 */
[--C-:B-1----:R-:W-:Y:S01]  /*8060*/  HADD2.F32 R0, -RZ, R56.reuse.H0_H0 ;  /* 0x20000038ff007230 */ /* 0x102fe20000004100 */
[----:B------:R-:W-:Y:S01]  /*8070*/  R2UR UR5, R64 ;  /* 0x00000000400572ca */ /* 0x000fe200000e0000 */
[----:B----4-:R-:W-:Y:S01]  /*8080*/  HADD2.F32 R2, -RZ, R56.H1_H1 ;  /* 0x30000038ff027230 */ /* 0x010fe20000004100 */
[----:B------:R-:W-:Y:S01]  /*8090*/  BSSY.RECONVERGENT B0, `(.L_x_121) ;  /* 0x0000089000007945 */ /* 0x000fe20003800200 */
[--C-:B------:R-:W-:Y:S02]  /*80a0*/  HADD2.F32 R3, -RZ, R57.reuse.H0_H0 ;  /* 0x20000039ff037230 */ /* 0x100fe40000004100 */
[----:B------:R-:W-:Y:S02]  /*80b0*/  HADD2.F32 R48, -RZ, R57.H1_H1 ;  /* 0x30000039ff307230 */ /* 0x000fe40000004100 */
[--C-:B------:R-:W-:Y:S02]  /*80c0*/  HADD2.F32 R50, -RZ, R58.reuse.H0_H0 ;  /* 0x2000003aff327230 */ /* 0x100fe40000004100 */
[----:B------:R-:W-:Y:S02]  /*80d0*/  HADD2.F32 R51, -RZ, R58.H1_H1 ;  /* 0x3000003aff337230 */ /* 0x000fe40000004100 */
[----:B------:R-:W1:Y:S01]  /*80e0*/  LDTM.x32 R4, tmem[UR4+0x60] ;  /* 0x00006004000479ee */ /* 0x000e6200082c0000 */
[----:B------:R-:W-:Y:S01]  /*80f0*/  NOP ;  /* 0x0000000000007918 */ /* 0x000fe20000000000 */
[----:B------:R-:W-:Y:S01]  /*8100*/  UIADD3 UR5, UPT, UPT, UR5, 0xb0, URZ ;  /* 0x000000b005057890 */ /* 0x000fe2000fffe0ff */
[--C-:B------:R-:W-:Y:S02]  /*8110*/  HADD2.F32 R52, -RZ, R59.reuse.H0_H0 ;  /* 0x2000003bff347230 */ /* 0x100fe40000004100 */
[----:B------:R-:W-:Y:S01]  /*8120*/  HADD2.F32 R53, -RZ, R59.H1_H1 ;  /* 0x3000003bff357230 */ /* 0x000fe20000004100 */
[----:B------:R-:W-:Y:S01]  /*8130*/  UPRMT UR5, UR37, 0x654, UR5 ;  /* 0x0000065425057896 */ /* 0x000fe20008000005 */
[--C-:B------:R-:W-:Y:S02]  /*8140*/  HADD2.F32 R54, -RZ, R60.reuse.H0_H0 ;  /* 0x2000003cff367230 */ /* 0x100fe40000004100 */
[----:B------:R-:W-:Y:S02]  /*8150*/  HADD2.F32 R55, -RZ, R60.H1_H1 ;  /* 0x3000003cff377230 */ /* 0x000fe40000004100 */
[--C-:B------:R-:W-:Y:S02]  /*8160*/  HADD2.F32 R56, -RZ, R61.reuse.H0_H0 ;  /* 0x2000003dff387230 */ /* 0x100fe40000004100 */
[----:B------:R-:W-:Y:S02]  /*8170*/  HADD2.F32 R57, -RZ, R61.H1_H1 ;  /* 0x3000003dff397230 */ /* 0x000fe40000004100 */
[----:B-1----:R-:W-:Y:S01]  /*8180*/  SYNCS.ARRIVE.TRANS64.RED.A1T0 RZ, [UR5], RZ ;  /* 0x000000ffffff79a7 */ /* 0x002fe20008100405 */
[--C-:B------:R-:W-:Y:S02]  /*8190*/  HADD2.F32 R58, -RZ, R62.reuse.H0_H0 ;  /* 0x2000003eff3a7230 */ /* 0x100fe40000004100 */
[----:B------:R-:W-:Y:S02]  /*81a0*/  HADD2.F32 R59, -RZ, R62.H1_H1 ;  /* 0x3000003eff3b7230 */ /* 0x000fe40000004100 */
[--C-:B------:R-:W-:Y:S02]  /*81b0*/  HADD2.F32 R60, -RZ, R63.reuse.H0_H0 ;  /* 0x2000003fff3c7230 */ /* 0x100fe40000004100 */
[----:B------:R-:W-:Y:S02]  /*81c0*/  HADD2.F32 R61, -RZ, R63.H1_H1 ;  /* 0x3000003fff3d7230 */ /* 0x000fe40000004100 */
[C---:B------:R-:W-:Y:S01]  /*81d0*/  FMUL R4, R47.reuse, R4 ;  /* 0x000000042f047220 */ /* 0x040fe20000400000 */
[C---:B------:R-:W-:Y:S01]  /*81e0*/  FMUL R5, R47.reuse, R5 ;  /* 0x000000052f057220 */ /* 0x040fe20000400000 */
[C---:B------:R-:W-:Y:S01]  /*81f0*/  FMUL R6, R47.reuse, R6 ;  /* 0x000000062f067220 */ /* 0x040fe20000400000 */
[----:B------:R-:W-:Y:S01]  /*8200*/  FMUL R7, R47, R7 ;  /* 0x000000072f077220 */ /* 0x000fe20000400000 */
[C---:B------:R-:W-:Y:S01]  /*8210*/  FFMA R4, R49.reuse, R0, R4 ;  /* 0x0000000031047223 */ /* 0x040fe20000000004 */
[C---:B------:R-:W-:Y:S01]  /*8220*/  FFMA R5, R49.reuse, R2, R5 ;  /* 0x0000000231057223 */ /* 0x040fe20000000005 */
[C---:B------:R-:W-:Y:S01]  /*8230*/  FFMA R6, R49.reuse, R3, R6 ;  /* 0x0000000331067223 */ /* 0x040fe20000000006 */
[----:B------:R-:W-:Y:S01]  /*8240*/  FFMA R7, R49, R48, R7 ;  /* 0x0000003031077223 */ /* 0x000fe20000000007 */
[C---:B------:R-:W-:Y:S01]  /*8250*/  FMUL R8, R47.reuse, R8 ;  /* 0x000000082f087220 */ /* 0x040fe20000400000 */
[----:B------:R-:W-:Y:S01]  /*8260*/  FMUL R9, R47, R9 ;  /* 0x000000092f097220 */ /* 0x000fe20000400000 */
[----:B------:R-:W-:Y:S01]  /*8270*/  F2FP.F16.F32.PACK_AB R4, R5, R4 ;  /* 0x000000040504723e */ /* 0x000fe200000000ff */
[----:B------:R-:W-:Y:S01]  /*8280*/  FMUL R0, R47, R10 ;  /* 0x0000000a2f007220 */ /* 0x000fe20000400000 */
[----:B------:R-:W-:Y:S01]  /*8290*/  F2FP.F16.F32.PACK_AB R5, R7, R6 ;  /* 0x000000060705723e */ /* 0x000fe200000000ff */
[C---:B------:R-:W-:Y:S01]  /*82a0*/  FFMA R8, R49.reuse, R50, R8 ;  /* 0x0000003231087223 */ /* 0x040fe20000000008 */
[C---:B------:R-:W-:Y:S01]  /*82b0*/  FFMA R9, R49.reuse, R51, R9 ;  /* 0x0000003331097223 */ /* 0x040fe20000000009 */
[----:B------:R-:W-:Y:S01]  /*82c0*/  FFMA R0, R49, R52, R0 ;  /* 0x0000003431007223 */ /* 0x000fe20000000000 */
[C---:B------:R-:W-:Y:S01]  /*82d0*/  FMUL R2, R47.reuse, R11 ;  /* 0x0000000b2f027220 */ /* 0x040fe20000400000 */
[C---:B------:R-:W-:Y:S01]  /*82e0*/  FMUL R3, R47.reuse, R12 ;  /* 0x0000000c2f037220 */ /* 0x040fe20000400000 */
[----:B------:R-:W-:Y:S01]  /*82f0*/  FMUL R10, R47, R13 ;  /* 0x0000000d2f0a7220 */ /* 0x000fe20000400000 */
[----:B------:R-:W-:Y:S01]  /*8300*/  F2FP.F16.F32.PACK_AB R6, R9, R8 ;  /* 0x000000080906723e */ /* 0x000fe200000000ff */
[C---:B------:R-:W-:Y:S01]  /*8310*/  FFMA R2, R49.reuse, R53, R2 ;  /* 0x0000003531027223 */ /* 0x040fe20000000002 */
[C---:B------:R-:W-:Y:S01]  /*8320*/  FFMA R3, R49.reuse, R54, R3 ;  /* 0x0000003631037223 */ /* 0x040fe20000000003 */
[----:B------:R-:W-:Y:S01]  /*8330*/  FFMA R10, R49, R55, R10 ;  /* 0x00000037310a7223 */ /* 0x000fe2000000000a */
[C---:B------:R-:W-:Y:S01]  /*8340*/  FMUL R11, R47.reuse, R14 ;  /* 0x0000000e2f0b7220 */ /* 0x040fe20000400000 */
[C---:B------:R-:W-:Y:S01]  /*8350*/  FMUL R15, R47.reuse, R15 ;  /* 0x0000000f2f0f7220 */ /* 0x040fe20000400000 */
[C---:B------:R-:W-:Y:S01]  /*8360*/  FMUL R12, R47.reuse, R16 ;  /* 0x000000102f0c7220 */ /* 0x040fe20000400000 */
[----:B------:R-:W-:Y:S01]  /*8370*/  FMUL R13, R47, R17 ;  /* 0x000000112f0d7220 */ /* 0x000fe20000400000 */
[----:B------:R-:W-:Y:S01]  /*8380*/  FFMA R11, R49, R56, R11 ;  /* 0x00000038310b7223 */ /* 0x000fe2000000000b */
[----:B------:R-:W-:Y:S01]  /*8390*/  FMUL R14, R47, R18 ;  /* 0x000000122f0e7220 */ /* 0x000fe20000400000 */
[----:B------:R-:W-:Y:S01]  /*83a0*/  FFMA R15, R49, R57, R15 ;  /* 0x00000039310f7223 */ /* 0x000fe2000000000f */
[--C-:B------:R-:W-:Y:S02]  /*83b0*/  HADD2.F32 R62, -RZ, R68.reuse.H0_H0 ;  /* 0x20000044ff3e7230 */ /* 0x100fe40000004100 */
[----:B------:R-:W-:Y:S01]  /*83c0*/  FMUL R19, R47, R19 ;  /* 0x000000132f137220 */ /* 0x000fe20000400000 */
[----:B------:R-:W-:Y:S01]  /*83d0*/  F2FP.F16.F32.PACK_AB R7, R2, R0 ;  /* 0x000000000207723e */ /* 0x000fe200000000ff */
[----:B------:R-:W-:Y:S01]  /*83e0*/  FFMA R12, R49, R58, R12 ;  /* 0x0000003a310c7223 */ /* 0x000fe2000000000c */
[----:B------:R-:W-:Y:S02]  /*83f0*/  HADD2.F32 R63, -RZ, R68.H1_H1 ;  /* 0x30000044ff3f7230 */ /* 0x000fe40000004100 */
[----:B------:R-:W-:Y:S01]  /*8400*/  FMUL R16, R47, R20 ;  /* 0x000000142f107220 */ /* 0x000fe20000400000 */
[----:B------:R-:W-:Y:S01]  /*8410*/  FFMA R13, R49, R59, R13 ;  /* 0x0000003b310d7223 */ /* 0x000fe2000000000d */
[----:B------:R1:W-:Y:S01]  /*8420*/  STS.128 [R100+0x6000], R4 ;  /* 0x0060000464007388 */ /* 0x0003e20000000c00 */
[--C-:B------:R-:W-:Y:S02]  /*8430*/  HADD2.F32 R64, -RZ, R69.reuse.H0_H0 ;  /* 0x20000045ff407230 */ /* 0x100fe40000004100 */
[----:B------:R-:W-:Y:S01]  /*8440*/  FMUL R17, R47, R21 ;  /* 0x000000152f117220 */ /* 0x000fe20000400000 */
[----:B------:R-:W-:Y:S01]  /*8450*/  FFMA R14, R49, R60, R14 ;  /* 0x0000003c310e7223 */ /* 0x000fe2000000000e */
[----:B------:R-:W-:Y:S02]  /*8460*/  HADD2.F32 R65, -RZ, R69.H1_H1 ;  /* 0x30000045ff417230 */ /* 0x000fe40000004100 */
[----:B------:R-:W-:Y:S01]  /*8470*/  FMUL R18, R47, R22 ;  /* 0x000000162f127220 */ /* 0x000fe20000400000 */
[----:B------:R-:W-:Y:S01]  /*8480*/  FFMA R19, R49, R61, R19 ;  /* 0x0000003d31137223 */ /* 0x000fe20000000013 */
        /* <DEDUP_REMOVED lines=11> */
[----:B------:R-:W-:Y:S01]  /*8540*/  F2FP.F16.F32.PACK_AB R8, R10, R3 ;  /* 0x000000030a08723e */ /* 0x000fe200000000ff */
[----:B------:R-:W-:Y:S01]  /*8550*/  FFMA R23, R49, R65, R23 ;  /* 0x0000004131177223 */ /* 0x000fe20000000017 */
[----:B------:R-:W-:Y:S01]  /*8560*/  F2FP.F16.F32.PACK_AB R9, R15, R11 ;  /* 0x0000000b0f09723e */ /* 0x000fe200000000ff */
[--C-:B------:R-:W-:Y:S02]  /*8570*/  HADD2.F32 R70, -RZ, R76.reuse.H0_H0 ;  /* 0x2000004cff467230 */ /* 0x100fe40000004100 */
[----:B------:R-:W-:Y:S01]  /*8580*/  FMUL R27, R47, R27 ;  /* 0x0000001b2f1b7220 */ /* 0x000fe20000400000 */
[----:B------:R-:W-:Y:S01]  /*8590*/  F2FP.F16.F32.PACK_AB R10, R13, R12 ;  /* 0x0000000c0d0a723e */ /* 0x000fe200000000ff */
[----:B------:R-:W-:Y:S01]  /*85a0*/  FFMA R20, R49, R66, R20 ;  /* 0x0000004231147223 */ /* 0x000fe20000000014 */
[----:B------:R-:W-:Y:S01]  /*85b0*/  F2FP.F16.F32.PACK_AB R11, R19, R14 ;  /* 0x0000000e130b723e */ /* 0x000fe200000000ff */
[----:B------:R-:W-:Y:S02]  /*85c0*/  HADD2.F32 R71, -RZ, R76.H1_H1 ;  /* 0x3000004cff477230 */ /* 0x000fe40000004100 */
[----:B------:R-:W-:Y:S01]  /*85d0*/  FMUL R24, R47, R28 ;  /* 0x0000001c2f187220 */ /* 0x000fe20000400000 */
[----:B------:R-:W-:Y:S01]  /*85e0*/  FFMA R21, R49, R67, R21 ;  /* 0x0000004331157223 */ /* 0x000fe20000000015 */
[--C-:B------:R-:W-:Y:S01]  /*85f0*/  HADD2.F32 R72, -RZ, R77.reuse.H0_H0 ;  /* 0x2000004dff487230 */ /* 0x100fe20000004100 */
[----:B------:R1:W-:Y:S01]  /*8600*/  STS.128 [R99+0x6010], R8 ;  /* 0x0060100863007388 */ /* 0x0003e20000000c00 */
        /* <DEDUP_REMOVED lines=49> */
.L_x_122:
[----:B------:R-:W-:Y:S05]  /*8920*/  BSYNC.RECONVERGENT B0 ;  /* 0x0000000000007941 */ /* 0x000fea0003800200 */
.L_x_121:
[----:B------:R-:W-:Y:S01]  /*8930*/  BAR.SYNC.DEFER_BLOCKING 0x1, 0x80 ;  /* 0x0042000000007b1d */ /* 0x000fe20000010000 */
[----:B------:R-:W-:Y:S01]  /*8940*/  UISETP.NE.AND UP0, UPT, UR49, -0x4, UPT ;  /* 0xfffffffc3100788c */ /* 0x000fe2000bf05270 */
[----:B------:R-:W-:Y:S08]  /*8950*/  IADD3 R45, PT, PT, R45, 0x1, RZ ;  /* 0x000000012d2d7810 */ /* 0x000ff00007ffe0ff */
[----:B------:R-:W-:Y:S05]  /*8960*/  BRA.U !UP0, `(.L_x_123) ;  /* 0x0000000108287547 */ /* 0x000fea000b800000 */
[----:B------:R-:W-:Y:S01]  /*8970*/  ISETP.NE.AND P0, PT, R107, RZ, PT ;  /* 0x000000ff6b00720c */ /* 0x000fe20003f05270 */
[----:B------:R-:W-:Y:S01]  /*8980*/  IMAD.U32 R2, RZ, RZ, UR51 ;  /* 0x00000033ff027e24 */ /* 0x000fe2000f8e00ff */
[----:B------:R-:W-:Y:S01]  /*8990*/  UIADD3 UR51, UPT, UPT, UR51, 0x1, URZ ;  /* 0x0000000133337890 */ /* 0x000fe2000fffe0ff */
[----:B------:R-:W-:Y:S03]  /*89a0*/  IMAD.U32 R0, RZ, RZ, UR37 ;  /* 0x00000025ff007e24 */ /* 0x000fe6000f8e00ff */
[----:B------:R-:W-:Y:S04]  /*89b0*/  UISETP.NE.AND UP0, UPT, UR51, 0x4, UPT ;  /* 0x000000043300788c */ /* 0x000fe8000bf05270 */
[----:B------:R-:W-:Y:S03]  /*89c0*/  USEL UR51, UR51, URZ, UP0 ;  /* 0x000000ff33337287 */ /* 0x000fe60008000000 */
[----:B------:R-:W-:Y:S05]  /*89d0*/  @P0 LEA R2, R2, UR48, 0x3 ;  /* 0x0000003002020c11 */ /* 0x000fea000f8e18ff */
[----:B------:R-:W-:Y:S05]  /*89e0*/  @P0 VIADD R2, R2, 0x40 ;  /* 0x0000004002020836 */ /* 0x000fea0000000000 */
[----:B------:R-:W-:Y:S04]  /*89f0*/  @P0 PRMT R0, R0, 0x654, R2 ;  /* 0x0000065400000816 */ /* 0x000fe80000000002 */
[----:B------:R2:W-:Y:S03]  /*8a00*/  @P0 SYNCS.ARRIVE.TRANS64.RED.A1T0 RZ, [R0+URZ], RZ ;  /* 0x000000ff00ff09a7 */ /* 0x0005e600081004ff */
.L_x_123:
[----:B------:R-:W-:Y:S01]  /*8a10*/  ISETP.NE.AND P2, PT, R103, RZ, PT ;  /* 0x000000ff6700720c */ /* 0x000fe20003f45270 */
[----:B------:R-:W-:Y:S01]  /*8a20*/  UIADD3 UR49, UPT, UPT, UR49, 0x4, URZ ;  /* 0x0000000431317890 */ /* 0x000fe2000fffe0ff */
[----:B------:R-:W-:Y:S01]  /*8a30*/  ISETP.NE.AND P0, PT, R105, 0x2, PT ;  /* 0x000000026900780c */ /* 0x000fe20003f05270 */
[----:B------:R-:W-:Y:S01]  /*8a40*/  IMAD.IADD R14, R43, 0x1, R86 ;  /* 0x000000012b0e7824 */ /* 0x000fe200078e0256 */
[----:B------:R-:W-:Y:S01]  /*8a50*/  ISETP.NE.AND P1, PT, R45, 0x4, PT ;  /* 0x000000042d00780c */ /* 0x000fe20003f25270 */
[----:B------:R-:W-:Y:S01]  /*8a60*/  IMAD.IADD R15, R44, 0x1, R87 ;  /* 0x000000012c0f7824 */ /* 0x000fe200078e0257 */
[----:B------:R-:W-:Y:S02]  /*8a70*/  SEL R2, RZ, 0x1, P0 ;  /* 0x00000001ff027807 */ /* 0x000fe40000000000 */
[----:B--2---:R-:W-:Y:S02]  /*8a80*/  SEL R0, RZ, 0x1, P1 ;  /* 0x00000001ff007807 */ /* 0x004fe40000800000 */
[----:B------:R-:W-:Y:S02]  /*8a90*/  LOP3.LUT R95, R95, R2, RZ, 0x3c, !PT ;  /* 0x000000025f5f7212 */ /* 0x000fe400078e3cff */
[----:B------:R-:W-:Y:S02]  /*8aa0*/  LOP3.LUT R96, R96, R0, RZ, 0x3c, !PT ;  /* 0x0000000060607212 */ /* 0x000fe400078e3cff */
[----:B------:R-:W-:Y:S02]  /*8ab0*/  @P2 R2UR UR36, R94 ;  /* 0x000000005e2422ca */ /* 0x000fe400000e0000 */
[----:B------:R-:W-:Y:S02]  /*8ac0*/  SEL R105, R105, RZ, P0 ;  /* 0x000000ff69697207 */ /* 0x000fe40000000000 */
[----:B------:R-:W-:Y:S01]  /*8ad0*/  SEL R45, R45, RZ, P1 ;  /* 0x000000ff2d2d7207 */ /* 0x000fe20000800000 */
[----:B------:R-:W-:Y:S10]  /*8ae0*/  @P2 BRA `(.L_x_124) ;  /* 0xffffffc000502947 */ /* 0x000ff4000383ffff */
[----:B------:R-:W-:-:S09]  /*8af0*/  UISETP.NE.AND UP0, UPT, UR50, URZ, UPT ;  /* 0x000000ff3200728c */ /* 0x000fd2000bf05270 */
[----:B------:R-:W-:Y:S05]  /*8b00*/  BRA.U !UP0, `(.L_x_125) ;  /* 0x0000000108487547 */ /* 0x000fea000b800000 */
[----:B------:R-:W2:Y:S02]  /*8b10*/  LDCU.64 UR4, c[0x0][0x890] ;  /* 0x00011200ff0477ac */ /* 0x000ea40008000a00 */
[----:B--2---:R-:W-:-:S04]  /*8b20*/  UISETP.NE.U32.AND UP0, UPT, UR4, URZ, UPT ;  /* 0x000000ff0400728c */ /* 0x004fc8000bf05070 */
[----:B------:R-:W-:-:S09]  /*8b30*/  UISETP.NE.AND.EX UP0, UPT, UR5, URZ, UPT, UP0 ;  /* 0x000000ff0500728c */ /* 0x000fd2000bf05300 */
[----:B------:R-:W-:Y:S05]  /*8b40*/  BRA.U UP0, `(.L_x_126) ;  /* 0x00000001000c7547 */ /* 0x000fea000b800000 */
[----:B------:R-:W-:-:S13]  /*8b50*/  FSETP.NEU.AND P0, PT, R49, RZ, PT ;  /* 0x000000ff3100720b */ /* 0x000fda0003f0d000 */
[----:B------:R-:W-:Y:S05]  /*8b60*/  @!P0 EXIT ;  /* 0x000000000000894d */ /* 0x000fea0003800000 */
[----:B------:R-:W-:Y:S05]  /*8b70*/  BRA `(.L_x_125) ;  /* 0x00000000002c7947 */ /* 0x000fea0003800000 */
.L_x_126:
[----:B------:R-:W-:Y:S01]  /*8b80*/  ISETP.NE.AND P0, PT, R104, RZ, PT ;  /* 0x000000ff6800720c */ /* 0x000fe20003f05270 */
[----:B------:R-:W-:-:S12]  /*8b90*/  BSSY.RECONVERGENT B0, `(.L_x_125) ;  /* 0x0000009000007945 */ /* 0x000fd80003800200 */
[----:B------:R-:W-:Y:S05]  /*8ba0*/  @P0 BRA `(.L_x_127) ;  /* 0x0000000000140947 */ /* 0x000fea0003800000 */
[----:B------:R-:W2:Y:S02]  /*8bb0*/  LDCU.64 UR4, c[0x0][0x888] ;  /* 0x00011100ff0477ac */ /* 0x000ea40008000a00 */
[----:B--2---:R-:W-:-:S04]  /*8bc0*/  ISETP.NE.U32.AND P0, PT, RZ, UR4, PT ;  /* 0x00000004ff007c0c */ /* 0x004fc8000bf05070 */
[----:B------:R-:W-:-:S13]  /*8bd0*/  ISETP.NE.AND.EX P0, PT, RZ, UR5, PT, P0 ;  /* 0x00000005ff007c0c */ /* 0x000fda000bf05300 */
[----:B------:R-:W-:Y:S05]  /*8be0*/  @!P0 EXIT ;  /* 0x000000000000894d */ /* 0x000fea0003800000 */
[----:B------:R-:W-:Y:S05]  /*8bf0*/  BRA `(.L_x_128) ;  /* 0x0000000000087947 */ /* 0x000fea0003800000 */
.L_x_127:
[----:B------:R-:W-:-:S13]  /*8c00*/  FSETP.NEU.AND P0, PT, R49, RZ, PT ;  /* 0x000000ff3100720b */ /* 0x000fda0003f0d000 */
[----:B------:R-:W-:Y:S05]  /*8c10*/  @!P0 EXIT ;  /* 0x000000000000894d */ /* 0x000fea0003800000 */
.L_x_128:
[----:B------:R-:W-:Y:S05]  /*8c20*/  BSYNC.RECONVERGENT B0 ;  /* 0x0000000000007941 */ /* 0x000fea0003800200 */
.L_x_125:
[----:B------:R-:W-:Y:S01]  /*8c30*/  ULEA UR4, UR51, UR48, 0x3 ;  /* 0x0000003033047291 */ /* 0x000fe2000f8e18ff */
[----:B------:R-:W-:-:S04]  /*8c40*/  DEPBAR.LE SB0, 0x0 ;  /* 0x000080000000791a */ /* 0x000fc80000000000 */
[----:B------:R-:W-:-:S04]  /*8c50*/  UIADD3 UR4, UPT, UPT, UR4, 0x40, URZ ;  /* 0x0000004004047890 */ /* 0x000fc8000fffe0ff */
[----:B------:R-:W-:-:S09]  /*8c60*/  UPRMT UR4, UR37, 0x654, UR4 ;  /* 0x0000065425047896 */ /* 0x000fd20008000004 */
[----:B------:R-:W-:Y:S01]  /*8c70*/  SYNCS.ARRIVE.TRANS64.RED.A1T0 RZ, [UR4], RZ ;  /* 0x000000ffffff79a7 */ /* 0x000fe20008100404 */
[----:B------:R-:W-:Y:S05]  /*8c80*/  EXIT ;  /* 0x000000000000794d */ /* 0x000fea0003800000 */
.L_x_19:
[----:B--2---:R2:W1:Y:S02]  /*8c90*/  SYNCS.PHASECHK.TRANS64.TRYWAIT P0, [R2+URZ+0xe0], R3 ;  /* 0x0000e003020075a7 */ /* 0x00446400080011ff */
[----:B-1----:R-:W-:Y:S05]  /*8ca0*/  @!P0 NANOSLEEP.SYNCS 0x989680 ;  /* 0x009896800000895d */ /* 0x002fea0003900000 */
[----:B------:R-:W1:Y:S02]  /*8cb0*/  @!P0 SYNCS.PHASECHK.TRANS64 P0, [R2+URZ+0xe0], R3 ;  /* 0x0000e003020085a7 */ /* 0x000e6400080010ff */
[----:B-1----:R-:W-:Y:S05]  /*8cc0*/  @!P0 BRA `(.L_x_19) ;  /* 0xfffffffc00f08947 */ /* 0x002fea000383ffff */
[----:B------:R-:W-:Y:S05]  /*8cd0*/  BRA `(.L_x_129) ;  /* 0xffffff8800307947 */ /* 0x000fea000383ffff */
.L_x_22:
[----:B-1----:R-:W-:-:S07]  /*8ce0*/  MOV R2, UR33 ;  /* 0x0000002100027c02 */ /* 0x002fce0008000f00 */
.L_x_130:
[----:B-1----:R1:W2:Y:S02]  /*8cf0*/  SYNCS.PHASECHK.TRANS64.TRYWAIT P0, [R2+URZ+0x10], R4 ;  /* 0x00001004020075a7 */ /* 0x0022a400080011ff */
[----:B--2---:R-:W-:Y:S05]  /*8d00*/  @!P0 NANOSLEEP.SYNCS 0x989680 ;  /* 0x009896800000895d */ /* 0x004fea0003900000 */
[----:B------:R-:W2:Y:S02]  /*8d10*/  @!P0 SYNCS.PHASECHK.TRANS64 P0, [R2+URZ+0x10], R4 ;  /* 0x00001004020085a7 */ /* 0x000ea400080010ff */
[----:B--2---:R-:W-:Y:S05]  /*8d20*/  @!P0 BRA `(.L_x_130) ;  /* 0xfffffffc00f08947 */ /* 0x004fea000383ffff */
[----:B------:R-:W-:Y:S05]  /*8d30*/  BRA `(.L_x_21) ;  /* 0xffffff8800887947 */ /* 0x000fea000383ffff */
.L_x_28:
[----:B-1----:R-:W-:-:S07]  /*8d40*/  MOV R2, UR33 ;  /* 0x0000002100027c02 */ /* 0x002fce0008000f00 */
.L_x_131:
[----:B-1----:R1:W2:Y:S02]  /*8d50*/  SYNCS.PHASECHK.TRANS64.TRYWAIT P0, [R2+URZ+0x10], R4 ;  /* 0x00001004020075a7 */ /* 0x0022a400080011ff */
[----:B--2---:R-:W-:Y:S05]  /*8d60*/  @!P0 NANOSLEEP.SYNCS 0x989680 ;  /* 0x009896800000895d */ /* 0x004fea0003900000 */
[----:B------:R-:W2:Y:S02]  /*8d70*/  @!P0 SYNCS.PHASECHK.TRANS64 P0, [R2+URZ+0x10], R4 ;  /* 0x00001004020085a7 */ /* 0x000ea400080010ff */
[----:B--2---:R-:W-:Y:S05]  /*8d80*/  @!P0 BRA `(.L_x_131) ;  /* 0xfffffffc00f08947 */ /* 0x004fea000383ffff */
[----:B------:R-:W-:Y:S05]  /*8d90*/  BRA `(.L_x_27) ;  /* 0xffffff8c005c7947 */ /* 0x000fea000383ffff */
.L_x_32:
[----:B-1----:R1:W2:Y:S02]  /*8da0*/  SYNCS.PHASECHK.TRANS64.TRYWAIT P0, [R2+URZ+0x70], R3 ;  /* 0x00007003020075a7 */ /* 0x0022a400080011ff */
[----:B--2---:R-:W-:Y:S05]  /*8db0*/  @!P0 NANOSLEEP.SYNCS 0x989680 ;  /* 0x009896800000895d */ /* 0x004fea0003900000 */
[----:B------:R-:W2:Y:S02]  /*8dc0*/  @!P0 SYNCS.PHASECHK.TRANS64 P0, [R2+URZ+0x70], R3 ;  /* 0x00007003020085a7 */ /* 0x000ea400080010ff */
[----:B--2---:R-:W-:Y:S05]  /*8dd0*/  @!P0 BRA `(.L_x_32) ;  /* 0xfffffffc00f08947 */ /* 0x004fea000383ffff */
[----:B------:R-:W-:Y:S05]  /*8de0*/  BRA `(.L_x_132) ;  /* 0xffffff9000087947 */ /* 0x000fea000383ffff */
.L_x_36:
[----:B----4-:R-:W-:-:S07]  /*8df0*/  MOV R0, UR4 ;  /* 0x0000000400007c02 */ /* 0x010fce0008000f00 */
.L_x_133:
[----:B-1----:R1:W2:Y:S02]  /*8e00*/  SYNCS.PHASECHK.TRANS64.TRYWAIT P0, [R0+URZ], R2 ;  /* 0x00000002000075a7 */ /* 0x0022a400080011ff */
[----:B--2---:R-:W-:Y:S05]  /*8e10*/  @!P0 NANOSLEEP.SYNCS 0x989680 ;  /* 0x009896800000895d */ /* 0x004fea0003900000 */
[----:B------:R-:W2:Y:S02]  /*8e20*/  @!P0 SYNCS.PHASECHK.TRANS64 P0, [R0+URZ], R2 ;  /* 0x00000002000085a7 */ /* 0x000ea400080010ff */
[----:B--2---:R-:W-:Y:S05]  /*8e30*/  @!P0 BRA `(.L_x_133) ;  /* 0xfffffffc00f08947 */ /* 0x004fea000383ffff */
[----:B------:R-:W-:Y:S05]  /*8e40*/  BRA `(.L_x_134) ;  /* 0xffffff9400787947 */ /* 0x000fea000383ffff */
.L_x_39:
[----:B-1----:R1:W2:Y:S02]  /*8e50*/  SYNCS.PHASECHK.TRANS64.TRYWAIT P0, [R0+URZ+0xd0], R4 ;  /* 0x0000d004000075a7 */ /* 0x0022a400080011ff */
[----:B--2---:R-:W-:Y:S05]  /*8e60*/  @!P0 NANOSLEEP.SYNCS 0x989680 ;  /* 0x009896800000895d */ /* 0x004fea0003900000 */
[----:B------:R-:W2:Y:S02]  /*8e70*/  @!P0 SYNCS.PHASECHK.TRANS64 P0, [R0+URZ+0xd0], R4 ;  /* 0x0000d004000085a7 */ /* 0x000ea400080010ff */
[----:B--2---:R-:W-:Y:S05]  /*8e80*/  @!P0 BRA `(.L_x_39) ;  /* 0xfffffffc00f08947 */ /* 0x004fea000383ffff */
[----:B------:R-:W-:Y:S05]  /*8e90*/  BRA `(.L_x_135) ;  /* 0xffffff9400d47947 */ /* 0x000fea000383ffff */
.L_x_40:
[----:B------:R-:W-:-:S07]  /*8ea0*/  MOV R0, UR5 ;  /* 0x0000000500007c02 */ /* 0x000fce0008000f00 */
.L_x_136:
[----:B-1----:R1:W2:Y:S02]  /*8eb0*/  SYNCS.PHASECHK.TRANS64.TRYWAIT P0, [R0+URZ+0x80], R5 ;  /* 0x00008005000075a7 */ /* 0x0022a400080011ff */
[----:B--2---:R-:W-:Y:S05]  /*8ec0*/  @!P0 NANOSLEEP.SYNCS 0x989680 ;  /* 0x009896800000895d */ /* 0x004fea0003900000 */
[----:B------:R-:W2:Y:S02]  /*8ed0*/  @!P0 SYNCS.PHASECHK.TRANS64 P0, [R0+URZ+0x80], R5 ;  /* 0x00008005000085a7 */ /* 0x000ea400080010ff */
[----:B--2---:R-:W-:Y:S05]  /*8ee0*/  @!P0 BRA `(.L_x_136) ;  /* 0xfffffffc00f08947 */ /* 0x004fea000383ffff */
[----:B------:R-:W-:Y:S05]  /*8ef0*/  BRA `(.L_x_137) ;  /* 0xffffff9400e47947 */ /* 0x000fea000383ffff */
.L_x_41:
[----:B-1----:R1:W2:Y:S02]  /*8f00*/  SYNCS.PHASECHK.TRANS64.TRYWAIT P1, [R0+URZ+0x70], R4 ;  /* 0x00007004000075a7 */ /* 0x0022a400080211ff */
[----:B--2---:R-:W-:Y:S05]  /*8f10*/  @!P1 NANOSLEEP.SYNCS 0x989680 ;  /* 0x009896800000995d */ /* 0x004fea0003900000 */
[----:B------:R-:W2:Y:S02]  /*8f20*/  @!P1 SYNCS.PHASECHK.TRANS64 P1, [R0+URZ+0x70], R4 ;  /* 0x00007004000095a7 */ /* 0x000ea400080210ff */
[----:B--2---:R-:W-:Y:S05]  /*8f30*/  @!P1 BRA `(.L_x_41) ;  /* 0xfffffffc00f09947 */ /* 0x004fea000383ffff */
[----:B------:R-:W-:Y:S05]  /*8f40*/  BRA `(.L_x_138) ;  /* 0xffffff9800147947 */ /* 0x000fea000383ffff */
.L_x_44:
[----:B------:R-:W-:-:S07]  /*8f50*/  MOV R0, UR5 ;  /* 0x0000000500007c02 */ /* 0x000fce0008000f00 */
.L_x_139:
[----:B-1----:R1:W2:Y:S02]  /*8f60*/  SYNCS.PHASECHK.TRANS64.TRYWAIT P0, [R0+URZ+0x80], R2 ;  /* 0x00008002000075a7 */ /* 0x0022a400080011ff */
[----:B--2---:R-:W-:Y:S05]  /*8f70*/  @!P0 NANOSLEEP.SYNCS 0x989680 ;  /* 0x009896800000895d */ /* 0x004fea0003900000 */
[----:B------:R-:W2:Y:S02]  /*8f80*/  @!P0 SYNCS.PHASECHK.TRANS64 P0, [R0+URZ+0x80], R2 ;  /* 0x00008002000085a7 */ /* 0x000ea400080010ff */
[----:B--2---:R-:W-:Y:S05]  /*8f90*/  @!P0 BRA `(.L_x_139) ;  /* 0xfffffffc00f08947 */ /* 0x004fea000383ffff */
[----:B------:R-:W-:Y:S05]  /*8fa0*/  BRA `(.L_x_43) ;  /* 0xffffff9800687947 */ /* 0x000fea000383ffff */
.L_x_51:
[----:B-1----:R1:W2:Y:S02]  /*8fb0*/  SYNCS.PHASECHK.TRANS64.TRYWAIT P1, [R0+URZ+0x70], R2 ;  /* 0x00007002000075a7 */ /* 0x0022a400080211ff */
[----:B--2---:R-:W-:Y:S05]  /*8fc0*/  @!P1 NANOSLEEP.SYNCS 0x989680 ;  /* 0x009896800000995d */ /* 0x004fea0003900000 */
[----:B------:R-:W2:Y:S02]  /*8fd0*/  @!P1 SYNCS.PHASECHK.TRANS64 P1, [R0+URZ+0x70], R2 ;  /* 0x00007002000095a7 */ /* 0x000ea400080210ff */
[----:B--2---:R-:W-:Y:S05]  /*8fe0*/  @!P1 BRA `(.L_x_51) ;  /* 0xfffffffc00f09947 */ /* 0x004fea000383ffff */
[----:B------:R-:W-:Y:S05]  /*8ff0*/  BRA `(.L_x_140) ;  /* 0xffffff9c00d87947 */ /* 0x000fea000383ffff */
.L_x_52:
[----:B------:R-:W-:-:S07]  /*9000*/  MOV R2, UR7 ;  /* 0x0000000700027c02 */ /* 0x000fce0008000f00 */
.L_x_141:
[----:B-1----:R1:W2:Y:S02]  /*9010*/  SYNCS.PHASECHK.TRANS64.TRYWAIT P0, [R2+URZ+0xb0], R0 ;  /* 0x0000b000020075a7 */ /* 0x0022a400080011ff */
[----:B--2---:R-:W-:Y:S05]  /*9020*/  @!P0 NANOSLEEP.SYNCS 0x989680 ;  /* 0x009896800000895d */ /* 0x004fea0003900000 */
[----:B------:R-:W2:Y:S02]  /*9030*/  @!P0 SYNCS.PHASECHK.TRANS64 P0, [R2+URZ+0xb0], R0 ;  /* 0x0000b000020085a7 */ /* 0x000ea400080010ff */
[----:B--2---:R-:W-:Y:S05]  /*9040*/  @!P0 BRA `(.L_x_141) ;  /* 0xfffffffc00f08947 */ /* 0x004fea000383ffff */
[----:B------:R-:W-:Y:S05]  /*9050*/  BRA `(.L_x_142) ;  /* 0xffffffa000107947 */ /* 0x000fea000383ffff */
.L_x_55:
[----:B------:R-:W-:Y:S07]  /*9060*/  MOV R0, UR6 ;  /* 0x0000000600007c02 */ /* 0x000fee0008000f00 */
.L_x_143:
[----:B-1----:R1:W2:Y:S02]  /*9070*/  SYNCS.PHASECHK.TRANS64.TRYWAIT P0, [R0+URZ], R2 ;  /* 0x00000002000075a7 */ /* 0x0022a400080011ff */
[----:B--2---:R-:W-:Y:S05]  /*9080*/  @!P0 NANOSLEEP.SYNCS 0x989680 ;  /* 0x009896800000895d */ /* 0x004fea0003900000 */
[----:B------:R-:W2:Y:S02]  /*9090*/  @!P0 SYNCS.PHASECHK.TRANS64 P0, [R0+URZ], R2 ;  /* 0x00000002000085a7 */ /* 0x000ea400080010ff */
[----:B--2---:R-:W-:Y:S05]  /*90a0*/  @!P0 BRA `(.L_x_143) ;  /* 0xfffffffc00f08947 */ /* 0x004fea000383ffff */
[----:B------:R-:W-:Y:S05]  /*90b0*/  BRA `(.L_x_54) ;  /* 0xffffffa0002c7947 */ /* 0x000fea000383ffff */
.L_x_58:
[----:B------:R-:W-:-:S07]  /*90c0*/  MOV R0, UR6 ;  /* 0x0000000600007c02 */ /* 0x000fce0008000f00 */
.L_x_144:
[----:B--2---:R2:W4:Y:S02]  /*90d0*/  SYNCS.PHASECHK.TRANS64.TRYWAIT P0, [R0+URZ], R2 ;  /* 0x00000002000075a7 */ /* 0x00452400080011ff */
[----:B----4-:R-:W-:Y:S05]  /*90e0*/  @!P0 NANOSLEEP.SYNCS 0x989680 ;  /* 0x009896800000895d */ /* 0x010fea0003900000 */
[----:B------:R-:W4:Y:S02]  /*90f0*/  @!P0 SYNCS.PHASECHK.TRANS64 P0, [R0+URZ], R2 ;  /* 0x00000002000085a7 */ /* 0x000f2400080010ff */
[----:B----4-:R-:W-:Y:S05]  /*9100*/  @!P0 BRA `(.L_x_144) ;  /* 0xfffffffc00f08947 */ /* 0x010fea000383ffff */
[----:B------:R-:W-:Y:S05]  /*9110*/  BRA `(.L_x_145) ;  /* 0xffffffa400087947 */ /* 0x000fea000383ffff */
.L_x_59:
[----:B------:R-:W-:-:S07]  /*9120*/  MOV R0, UR6 ;  /* 0x0000000600007c02 */ /* 0x000fce0008000f00 */
.L_x_146:
[----:B-1----:R1:W2:Y:S02]  /*9130*/  SYNCS.PHASECHK.TRANS64.TRYWAIT P0, [R0+URZ], R3 ;  /* 0x00000003000075a7 */ /* 0x0022a400080011ff */
[----:B--2---:R-:W-:Y:S05]  /*9140*/  @!P0 NANOSLEEP.SYNCS 0x989680 ;  /* 0x009896800000895d */ /* 0x004fea0003900000 */
[----:B------:R-:W2:Y:S02]  /*9150*/  @!P0 SYNCS.PHASECHK.TRANS64 P0, [R0+URZ], R3 ;  /* 0x00000003000085a7 */ /* 0x000ea400080010ff */
[----:B--2---:R-:W-:Y:S05]  /*9160*/  @!P0 BRA `(.L_x_146) ;  /* 0xfffffffc00f08947 */ /* 0x004fea000383ffff */
[----:B------:R-:W-:Y:S05]  /*9170*/  BRA `(.L_x_147) ;  /* 0xffffffa400147947 */ /* 0x000fea000383ffff */
.L_x_60:
[----:B------:R-:W-:-:S07]  /*9180*/  MOV R0, UR6 ;  /* 0x0000000600007c02 */ /* 0x000fce0008000f00 */
.L_x_148:
[----:B-1----:R1:W2:Y:S02]  /*9190*/  SYNCS.PHASECHK.TRANS64.TRYWAIT P0, [R0+URZ], R3 ;  /* 0x00000003000075a7 */ /* 0x0022a400080011ff */
[----:B--2---:R-:W-:Y:S05]  /*91a0*/  @!P0 NANOSLEEP.SYNCS 0x989680 ;  /* 0x009896800000895d */ /* 0x004fea0003900000 */
[----:B------:R-:W2:Y:S02]  /*91b0*/  @!P0 SYNCS.PHASECHK.TRANS64 P0, [R0+URZ], R3 ;  /* 0x00000003000085a7 */ /* 0x000ea400080010ff */
[----:B--2---:R-:W-:Y:S05]  /*91c0*/  @!P0 BRA `(.L_x_148) ;  /* 0xfffffffc00f08947 */ /* 0x004fea000383ffff */
[----:B------:R-:W-:Y:S05]  /*91d0*/  BRA `(.L_x_149) ;  /* 0xffffffa400207947 */ /* 0x000fea000383ffff */
.L_x_61:
[----:B-1----:R-:W-:-:S07]  /*91e0*/  MOV R0, UR7 ;  /* 0x0000000700007c02 */ /* 0x002fce0008000f00 */
.L_x_150:
[----:B-1----:R1:W2:Y:S02]  /*91f0*/  SYNCS.PHASECHK.TRANS64.TRYWAIT P0, [R0+URZ], R2 ;  /* 0x00000002000075a7 */ /* 0x0022a400080011ff */
[----:B--2---:R-:W-:Y:S05]  /*9200*/  @!P0 NANOSLEEP.SYNCS 0x989680 ;  /* 0x009896800000895d */ /* 0x004fea0003900000 */
[----:B------:R-:W2:Y:S02]  /*9210*/  @!P0 SYNCS.PHASECHK.TRANS64 P0, [R0+URZ], R2 ;  /* 0x00000002000085a7 */ /* 0x000ea400080010ff */
[----:B--2---:R-:W-:Y:S05]  /*9220*/  @!P0 BRA `(.L_x_150) ;  /* 0xfffffffc00f08947 */ /* 0x004fea000383ffff */
[----:B------:R-:W-:Y:S05]  /*9230*/  BRA `(.L_x_151) ;  /* 0xffffffa4002c7947 */ /* 0x000fea000383ffff */
.L_x_66:
[----:B--2---:R2:W3:Y:S02]  /*9240*/  SYNCS.PHASECHK.TRANS64.TRYWAIT P0, [R0+URZ+0x70], R2 ;  /* 0x00007002000075a7 */ /* 0x0044e400080011ff */
[----:B---3--:R-:W-:Y:S05]  /*9250*/  @!P0 NANOSLEEP.SYNCS 0x989680 ;  /* 0x009896800000895d */ /* 0x008fea0003900000 */
[----:B------:R-:W3:Y:S02]  /*9260*/  @!P0 SYNCS.PHASECHK.TRANS64 P0, [R0+URZ+0x70], R2 ;  /* 0x00007002000085a7 */ /* 0x000ee400080010ff */
[----:B---3--:R-:W-:Y:S05]  /*9270*/  @!P0 BRA `(.L_x_66) ;  /* 0xfffffffc00f08947 */ /* 0x008fea000383ffff */
[----:B------:R-:W-:Y:S05]  /*9280*/  BRA `(.L_x_152) ;  /* 0xffffffa800387947 */ /* 0x000fea000383ffff */
.L_x_69:
[----:B------:R-:W-:Y:S07]  /*9290*/  MOV R0, UR7 ;  /* 0x0000000700007c02 */ /* 0x000fee0008000f00 */
.L_x_153:
[----:B--2---:R2:W3:Y:S02]  /*92a0*/  SYNCS.PHASECHK.TRANS64.TRYWAIT P0, [R0+URZ+0x68], R2 ;  /* 0x00006802000075a7 */ /* 0x0044e400080011ff */
[----:B---3--:R-:W-:Y:S05]  /*92b0*/  @!P0 NANOSLEEP.SYNCS 0x989680 ;  /* 0x009896800000895d */ /* 0x008fea0003900000 */
[----:B------:R-:W3:Y:S02]  /*92c0*/  @!P0 SYNCS.PHASECHK.TRANS64 P0, [R0+URZ+0x68], R2 ;  /* 0x00006802000085a7 */ /* 0x000ee400080010ff */
[----:B---3--:R-:W-:Y:S05]  /*92d0*/  @!P0 BRA `(.L_x_153) ;  /* 0xfffffffc00f08947 */ /* 0x008fea000383ffff */
[----:B------:R-:W-:Y:S05]  /*92e0*/  BRA `(.L_x_68) ;  /* 0xffffffac00187947 */ /* 0x000fea000383ffff */
.L_x_72:
[----:B------:R-:W-:Y:S07]  /*92f0*/  MOV R0, UR7 ;  /* 0x0000000700007c02 */ /* 0x000fee0008000f00 */
.L_x_154:
[----:B-1----:R1:W2:Y:S02]  /*9300*/  SYNCS.PHASECHK.TRANS64.TRYWAIT P0, [R0+URZ+0x40], R14 ;  /* 0x0000400e000075a7 */ /* 0x0022a400080011ff */
[----:B--2---:R-:W-:Y:S05]  /*9310*/  @!P0 NANOSLEEP.SYNCS 0x989680 ;  /* 0x009896800000895d */ /* 0x004fea0003900000 */
[----:B------:R-:W2:Y:S02]  /*9320*/  @!P0 SYNCS.PHASECHK.TRANS64 P0, [R0+URZ+0x40], R14 ;  /* 0x0000400e000085a7 */ /* 0x000ea400080010ff */
[----:B--2---:R-:W-:Y:S05]  /*9330*/  @!P0 BRA `(.L_x_154) ;  /* 0xfffffffc00f08947 */ /* 0x004fea000383ffff */
[----:B------:R-:W-:Y:S05]  /*9340*/  BRA `(.L_x_155) ;  /* 0xffffffac00907947 */ /* 0x000fea000383ffff */
.L_x_73:
[----:B------:R-:W-:Y:S07]  /*9350*/  MOV R0, UR7 ;  /* 0x0000000700007c02 */ /* 0x000fee0008000f00 */
.L_x_156:
[----:B-1----:R1:W2:Y:S02]  /*9360*/  SYNCS.PHASECHK.TRANS64.TRYWAIT P0, [R0+URZ+0x48], R14 ;  /* 0x0000480e000075a7 */ /* 0x0022a400080011ff */
[----:B--2---:R-:W-:Y:S05]  /*9370*/  @!P0 NANOSLEEP.SYNCS 0x989680 ;  /* 0x009896800000895d */ /* 0x004fea0003900000 */
[----:B------:R-:W2:Y:S02]  /*9380*/  @!P0 SYNCS.PHASECHK.TRANS64 P0, [R0+URZ+0x48], R14 ;  /* 0x0000480e000085a7 */ /* 0x000ea400080010ff */
[----:B--2---:R-:W-:Y:S05]  /*9390*/  @!P0 BRA `(.L_x_156) ;  /* 0xfffffffc00f08947 */ /* 0x004fea000383ffff */
[----:B------:R-:W-:Y:S05]  /*93a0*/  BRA `(.L_x_157) ;  /* 0xffffffac00c87947 */ /* 0x000fea000383ffff */
.L_x_74:
[----:B------:R-:W-:Y:S07]  /*93b0*/  MOV R0, UR7 ;  /* 0x0000000700007c02 */ /* 0x000fee0008000f00 */
.L_x_158:
[----:B-1----:R1:W2:Y:S02]  /*93c0*/  SYNCS.PHASECHK.TRANS64.TRYWAIT P0, [R0+URZ+0x50], R14 ;  /* 0x0000500e000075a7 */ /* 0x0022a400080011ff */
[----:B--2---:R-:W-:Y:S05]  /*93d0*/  @!P0 NANOSLEEP.SYNCS 0x989680 ;  /* 0x009896800000895d */ /* 0x004fea0003900000 */
[----:B------:R-:W2:Y:S02]  /*93e0*/  @!P0 SYNCS.PHASECHK.TRANS64 P0, [R0+URZ+0x50], R14 ;  /* 0x0000500e000085a7 */ /* 0x000ea400080010ff */
[----:B--2---:R-:W-:Y:S05]  /*93f0*/  @!P0 BRA `(.L_x_158) ;  /* 0xfffffffc00f08947 */ /* 0x004fea000383ffff */
[----:B------:R-:W-:Y:S05]  /*9400*/  BRA `(.L_x_159) ;  /* 0xffffffb0000c7947 */ /* 0x000fea000383ffff */
.L_x_75:
[----:B------:R-:W-:Y:S07]  /*9410*/  MOV R0, UR7 ;  /* 0x0000000700007c02 */ /* 0x000fee0008000f00 */
.L_x_160:
[----:B-1----:R1:W2:Y:S02]  /*9420*/  SYNCS.PHASECHK.TRANS64.TRYWAIT P0, [R0+URZ+0x58], R14 ;  /* 0x0000580e000075a7 */ /* 0x0022a400080011ff */
[----:B--2---:R-:W-:Y:S05]  /*9430*/  @!P0 NANOSLEEP.SYNCS 0x989680 ;  /* 0x009896800000895d */ /* 0x004fea0003900000 */
[----:B------:R-:W2:Y:S02]  /*9440*/  @!P0 SYNCS.PHASECHK.TRANS64 P0, [R0+URZ+0x58], R14 ;  /* 0x0000580e000085a7 */ /* 0x000ea400080010ff */
[----:B--2---:R-:W-:Y:S05]  /*9450*/  @!P0 BRA `(.L_x_160) ;  /* 0xfffffffc00f08947 */ /* 0x004fea000383ffff */
[----:B------:R-:W-:Y:S05]  /*9460*/  BRA `(.L_x_161) ;  /* 0xffffffb000907947 */ /* 0x000fea000383ffff */
.L_x_77:
[----:B------:R-:W-:-:S07]  /*9470*/  MOV R0, UR7 ;  /* 0x0000000700007c02 */ /* 0x000fce0008000f00 */
.L_x_162:
[----:B-1----:R1:W3:Y:S02]  /*9480*/  SYNCS.PHASECHK.TRANS64.TRYWAIT P0, [R0+URZ+0x40], R2 ;  /* 0x00004002000075a7 */ /* 0x0022e400080011ff */
[----:B---3--:R-:W-:Y:S05]  /*9490*/  @!P0 NANOSLEEP.SYNCS 0x989680 ;  /* 0x009896800000895d */ /* 0x008fea0003900000 */
[----:B------:R-:W3:Y:S02]  /*94a0*/  @!P0 SYNCS.PHASECHK.TRANS64 P0, [R0+URZ+0x40], R2 ;  /* 0x00004002000085a7 */ /* 0x000ee400080010ff */
[----:B---3--:R-:W-:Y:S05]  /*94b0*/  @!P0 BRA `(.L_x_162) ;  /* 0xfffffffc00f08947 */ /* 0x008fea000383ffff */
[----:B------:R-:W-:Y:S05]  /*94c0*/  BRA `(.L_x_163) ;  /* 0xffffffb400007947 */ /* 0x000fea000383ffff */
.L_x_78:
[----:B-1----:R-:W-:-:S07]  /*94d0*/  MOV R0, UR7 ;  /* 0x0000000700007c02 */ /* 0x002fce0008000f00 */
.L_x_164:
[----:B-1----:R1:W3:Y:S02]  /*94e0*/  SYNCS.PHASECHK.TRANS64.TRYWAIT P0, [R0+URZ+0x48], R2 ;  /* 0x00004802000075a7 */ /* 0x0022e400080011ff */
[----:B---3--:R-:W-:Y:S05]  /*94f0*/  @!P0 NANOSLEEP.SYNCS 0x989680 ;  /* 0x009896800000895d */ /* 0x008fea0003900000 */
[----:B------:R-:W3:Y:S02]  /*9500*/  @!P0 SYNCS.PHASECHK.TRANS64 P0, [R0+URZ+0x48], R2 ;  /* 0x00004802000085a7 */ /* 0x000ee400080010ff */
[----:B---3--:R-:W-:Y:S05]  /*9510*/  @!P0 BRA `(.L_x_164) ;  /* 0xfffffffc00f08947 */ /* 0x008fea000383ffff */
[----:B------:R-:W-:Y:S05]  /*9520*/  BRA `(.L_x_165) ;  /* 0xffffffb000f07947 */ /* 0x000fea000383ffff */
.L_x_79:
[----:B-1----:R-:W-:-:S07]  /*9530*/  MOV R0, UR7 ;  /* 0x0000000700007c02 */ /* 0x002fce0008000f00 */
.L_x_166:
[----:B-1----:R1:W3:Y:S02]  /*9540*/  SYNCS.PHASECHK.TRANS64.TRYWAIT P0, [R0+URZ+0x50], R2 ;  /* 0x00005002000075a7 */ /* 0x0022e400080011ff */
[----:B---3--:R-:W-:Y:S05]  /*9550*/  @!P0 NANOSLEEP.SYNCS 0x989680 ;  /* 0x009896800000895d */ /* 0x008fea0003900000 */
[----:B------:R-:W3:Y:S02]  /*9560*/  @!P0 SYNCS.PHASECHK.TRANS64 P0, [R0+URZ+0x50], R2 ;  /* 0x00005002000085a7 */ /* 0x000ee400080010ff */
[----:B---3--:R-:W-:Y:S05]  /*9570*/  @!P0 BRA `(.L_x_166) ;  /* 0xfffffffc00f08947 */ /* 0x008fea000383ffff */
[----:B------:R-:W-:Y:S05]  /*9580*/  BRA `(.L_x_167) ;  /* 0xffffffb000e07947 */ /* 0x000fea000383ffff */
.L_x_81:
[----:B--2---:R2:W4:Y:S02]  /*9590*/  SYNCS.PHASECHK.TRANS64.TRYWAIT P0, [R0+URZ+0x70], R2 ;  /* 0x00007002000075a7 */ /* 0x00452400080011ff */
[----:B----4-:R-:W-:Y:S05]  /*95a0*/  @!P0 NANOSLEEP.SYNCS 0x989680 ;  /* 0x009896800000895d */ /* 0x010fea0003900000 */
[----:B------:R-:W4:Y:S02]  /*95b0*/  @!P0 SYNCS.PHASECHK.TRANS64 P0, [R0+URZ+0x70], R2 ;  /* 0x00007002000085a7 */ /* 0x000f2400080010ff */
[----:B----4-:R-:W-:Y:S05]  /*95c0*/  @!P0 BRA `(.L_x_81) ;  /* 0xfffffffc00f08947 */ /* 0x010fea000383ffff */
[----:B------:R-:W-:Y:S05]  /*95d0*/  BRA `(.L_x_168) ;  /* 0xffffffb400a87947 */ /* 0x000fea000383ffff */
.L_x_92:
[----:B-1----:R-:W-:Y:S04]  /*95e0*/  MOV R2, UR48 ;  /* 0x0000003000027c02 */ /* 0x002fe80008000f00 */
[----:B------:R1:W3:Y:S03]  /*95f0*/  SYNCS.PHASECHK.TRANS64.TRYWAIT P1, [R2+URZ+0x20], R3 ;  /* 0x00002003020075a7 */ /* 0x0002e600080211ff */
[----:B---3--:R-:W-:Y:S05]  /*9600*/  @!P1 NANOSLEEP.SYNCS 0x989680 ;  /* 0x009896800000995d */ /* 0x008fea0003900000 */
[----:B------:R-:W3:Y:S02]  /*9610*/  @!P1 SYNCS.PHASECHK.TRANS64 P1, [R2+URZ+0x20], R3 ;  /* 0x00002003020095a7 */ /* 0x000ee400080210ff */
[----:B---3--:R-:W-:Y:S05]  /*9620*/  @!P1 BRA `(.L_x_92) ;  /* 0xfffffffc00ec9947 */ /* 0x008fea000383ffff */
[----:B------:R-:W-:Y:S05]  /*9630*/  BRA `(.L_x_91) ;  /* 0xffffffc000b47947 */ /* 0x000fea000383ffff */
.L_x_94:
[----:B-1----:R1:W4:Y:S02]  /*9640*/  SYNCS.PHASECHK.TRANS64.TRYWAIT P0, [R64+URZ+0x90], R0 ;  /* 0x00009000400075a7 */ /* 0x00232400080011ff */
[----:B----4-:R-:W-:Y:S05]  /*9650*/  @!P0 NANOSLEEP.SYNCS 0x989680 ;  /* 0x009896800000895d */ /* 0x010fea0003900000 */
[----:B------:R-:W4:Y:S02]  /*9660*/  @!P0 SYNCS.PHASECHK.TRANS64 P0, [R64+URZ+0x90], R0 ;  /* 0x00009000400085a7 */ /* 0x000f2400080010ff */
[----:B----4-:R-:W-:Y:S05]  /*9670*/  @!P0 BRA `(.L_x_94) ;  /* 0xfffffffc00f08947 */ /* 0x010fea000383ffff */
[----:B------:R-:W-:Y:S05]  /*9680*/  BRA `(.L_x_93) ;  /* 0xffffffc000dc7947 */ /* 0x000fea000383ffff */
.L_x_103:
[----:B--2---:R2:W4:Y:S02]  /*9690*/  SYNCS.PHASECHK.TRANS64.TRYWAIT P0, [R2+URZ+0x20], R0 ;  /* 0x00002000020075a7 */ /* 0x00452400080011ff */
[----:B----4-:R-:W-:Y:S05]  /*96a0*/  @!P0 NANOSLEEP.SYNCS 0x989680 ;  /* 0x009896800000895d */ /* 0x010fea0003900000 */
[----:B------:R-:W4:Y:S02]  /*96b0*/  @!P0 SYNCS.PHASECHK.TRANS64 P0, [R2+URZ+0x20], R0 ;  /* 0x00002000020085a7 */ /* 0x000f2400080010ff */
[----:B----4-:R-:W-:Y:S05]  /*96c0*/  @!P0 BRA `(.L_x_103) ;  /* 0xfffffffc00f08947 */ /* 0x010fea000383ffff */
[----:B------:R-:W-:Y:S05]  /*96d0*/  BRA `(.L_x_102) ;  /* 0xffffffcc00b87947 */ /* 0x000fea000383ffff */
.L_x_111:
[----:B--2---:R2:W4:Y:S02]  /*96e0*/  SYNCS.PHASECHK.TRANS64.TRYWAIT P0, [R0+URZ+0x20], R6 ;  /* 0x00002006000075a7 */ /* 0x00452400080011ff */
[----:B----4-:R-:W-:Y:S05]  /*96f0*/  @!P0 NANOSLEEP.SYNCS 0x989680 ;  /* 0x009896800000895d */ /* 0x010fea0003900000 */
[----:B------:R-:W4:Y:S02]  /*9700*/  @!P0 SYNCS.PHASECHK.TRANS64 P0, [R0+URZ+0x20], R6 ;  /* 0x00002006000085a7 */ /* 0x000f2400080010ff */
[----:B----4-:R-:W-:Y:S05]  /*9710*/  @!P0 BRA `(.L_x_111) ;  /* 0xfffffffc00f08947 */ /* 0x010fea000383ffff */
[----:B------:R-:W-:Y:S05]  /*9720*/  BRA `(.L_x_110) ;  /* 0xffffffd800b87947 */ /* 0x000fea000383ffff */
.L_x_119:
[----:B--2---:R2:W4:Y:S02]  /*9730*/  SYNCS.PHASECHK.TRANS64.TRYWAIT P0, [R0+URZ+0x20], R5 ;  /* 0x00002005000075a7 */ /* 0x00452400080011ff */
[----:B----4-:R-:W-:Y:S05]  /*9740*/  @!P0 NANOSLEEP.SYNCS 0x989680 ;  /* 0x009896800000895d */ /* 0x010fea0003900000 */
[----:B------:R-:W4:Y:S02]  /*9750*/  @!P0 SYNCS.PHASECHK.TRANS64 P0, [R0+URZ+0x20], R5 ;  /* 0x00002005000085a7 */ /* 0x000f2400080010ff */
[----:B----4-:R-:W-:Y:S05]  /*9760*/  @!P0 BRA `(.L_x_119) ;  /* 0xfffffffc00f08947 */ /* 0x010fea000383ffff */
[----:B------:R-:W-:Y:S05]  /*9770*/  BRA `(.L_x_118) ;  /* 0xffffffe400b87947 */ /* 0x000fea000383ffff */
        .weak           $__internal_0_$__cuda_sm10x_tcgen05_guardrail_trap_col_being_dealloced_not_returned_by_alloc
        .type           $__internal_0_$__cuda_sm10x_tcgen05_guardrail_trap_col_being_dealloced_not_returned_by_alloc,@function
        .size           $__internal_0_$__cuda_sm10x_tcgen05_guardrail_trap_col_being_dealloced_not_returned_by_alloc,($__internal_1_$__cuda_sm10x_tcgen05_guardrail_trap_phase_invalid_during_alloc - $__internal_0_$__cuda_sm10x_tcgen05_guardrail_trap_col_being_dealloced_not_returned_by_alloc)
$__internal_0_$__cuda_sm10x_tcgen05_guardrail_trap_col_being_dealloced_not_returned_by_alloc:
[----:B------:R-:W-:Y:S05]  /*9780*/  BPT.TRAP 0x1 ;  /* 0x000000040000795c */ /* 0x000fea0000300000 */
[----:B------:R-:W-:-:S04]  /*9790*/  HFMA2 R3, -RZ, RZ, 0, 0 ;  /* 0x00000000ff037431 */ /* 0x000fc800000001ff */
[----:B------:R-:W-:Y:S05]  /*97a0*/  RET.REL.NODEC R2 `(_ZN7cutlass13device_kernelINS_4gemm6kernel13GemmUniversalIN4cute5tupleIJiiiiEEENS1_10collective13CollectiveMmaINS1_35MainloopSm100TmaUmmaWarpSpecializedILi2ELi2ELi4ENS5_IJNS4_1CILi1EEESB_SB_EEEEENS5_IJNSA_ILi128EEESE_NSA_ILi64EEEEEENS_6half_tENS5_IJSB_llEEESH_SI_NS4_8TiledMMAINS4_8MMA_AtomIJNS4_20SM100_MMA_F16BF16_SSISH_SH_fLi128ELi128ELNS4_4UMMA5MajorE1ELSN_1ELNSM_7ScaleInE0ELSO_0EEEEEENS4_6LayoutISC_NS5_IJNSA_ILi0EEESS_SS_EEEEENS5_IJNS4_10UnderscoreESV_SV_EEEEENS4_13SM90_TMA_LOADENS4_14ComposedLayoutINS4_7SwizzleILi3ELi4ELi3EEENS4_18smem_ptr_flag_bitsILi16EEENSR_INS5_IJSF_NSA_ILi8EEEEEENS5_IJSB_SF_EEEEEEEvNS4_8identityESY_S18_vS19_EENS_8epilogue10collective18CollectiveEpilogueINS1B_23Sm100TmaWarpSpecializedILi4ELi2ELi32ELb1ELb0EEEJSG_NS5_IJNSR_ISE_SB_EENSR_INSA_ILi32EEESB_EEEEESH_NS5_IJlSB_lEEESH_S1K_NS1B_6fusion15FusionCallbacksIS1F_NS1L_17LinearCombinationISH_fSH_fLNS_15FloatRoundStyleE2EEESG_S1J_JEEENS4_5SM1004TMEM4LOAD26SM100_TMEM_LOAD_32dp32b32xESY_NSZ_INS10_ILi2ELi4ELi3EEES13_NSR_INS5_IJS14_S1H_EEENS5_IJS1H_SB_EEEEEEENS4_39AutoVectorizingCopyWithAssumedAlignmentILi128EEENS4_14SM90_TMA_STOREES1Z_S21_S21_EEEvvEEEEvNT_6ParamsE) ;  /* 0xffffff6802147950 */ /* 0x000fea0003c3ffff */
        .weak           $__internal_1_$__cuda_sm10x_tcgen05_guardrail_trap_phase_invalid_during_alloc
        .type           $__internal_1_$__cuda_sm10x_tcgen05_guardrail_trap_phase_invalid_during_alloc,@function
        .size           $__internal_1_$__cuda_sm10x_tcgen05_guardrail_trap_phase_invalid_during_alloc,($__internal_2_$__cuda_sm10x_tcgen05_guardrail_trap_unallocated_columns_being_dealloced - $__internal_1_$__cuda_sm10x_tcgen05_guardrail_trap_phase_invalid_during_alloc)
$__internal_1_$__cuda_sm10x_tcgen05_guardrail_trap_phase_invalid_during_alloc:
[----:B------:R-:W-:Y:S05]  /*97b0*/  BPT.TRAP 0x1 ;  /* 0x000000040000795c */ /* 0x000fea0000300000 */
[----:B------:R-:W-:-:S04]  /*97c0*/  MOV R3, 0x0 ;  /* 0x0000000000037802 */ /* 0x000fc80000000f00 */
[----:B------:R-:W-:Y:S05]  /*97d0*/  RET.REL.NODEC R2 `(_ZN7cutlass13device_kernelINS_4gemm6kernel13GemmUniversalIN4cute5tupleIJiiiiEEENS1_10collective13CollectiveMmaINS1_35MainloopSm100TmaUmmaWarpSpecializedILi2ELi2ELi4ENS5_IJNS4_1CILi1EEESB_SB_EEEEENS5_IJNSA_ILi128EEESE_NSA_ILi64EEEEEENS_6half_tENS5_IJSB_llEEESH_SI_NS4_8TiledMMAINS4_8MMA_AtomIJNS4_20SM100_MMA_F16BF16_SSISH_SH_fLi128ELi128ELNS4_4UMMA5MajorE1ELSN_1ELNSM_7ScaleInE0ELSO_0EEEEEENS4_6LayoutISC_NS5_IJNSA_ILi0EEESS_SS_EEEEENS5_IJNS4_10UnderscoreESV_SV_EEEEENS4_13SM90_TMA_LOADENS4_14ComposedLayoutINS4_7SwizzleILi3ELi4ELi3EEENS4_18smem_ptr_flag_bitsILi16EEENSR_INS5_IJSF_NSA_ILi8EEEEEENS5_IJSB_SF_EEEEEEEvNS4_8identityESY_S18_vS19_EENS_8epilogue10collective18CollectiveEpilogueINS1B_23Sm100TmaWarpSpecializedILi4ELi2ELi32ELb1ELb0EEEJSG_NS5_IJNSR_ISE_SB_EENSR_INSA_ILi32EEESB_EEEEESH_NS5_IJlSB_lEEESH_S1K_NS1B_6fusion15FusionCallbacksIS1F_NS1L_17LinearCombinationISH_fSH_fLNS_15FloatRoundStyleE2EEESG_S1J_JEEENS4_5SM1004TMEM4LOAD26SM100_TMEM_LOAD_32dp32b32xESY_NSZ_INS10_ILi2ELi4ELi3EEES13_NSR_INS5_IJS14_S1H_EEENS5_IJS1H_SB_EEEEEEENS4_39AutoVectorizingCopyWithAssumedAlignmentILi128EEENS4_14SM90_TMA_STOREES1Z_S21_S21_EEEvvEEEEvNT_6ParamsE) ;  /* 0xffffff6802087950 */ /* 0x000fea0003c3ffff */
        .weak           $__internal_2_$__cuda_sm10x_tcgen05_guardrail_trap_unallocated_columns_being_dealloced
        .type           $__internal_2_$__cuda_sm10x_tcgen05_guardrail_trap_unallocated_columns_being_dealloced,@function
        .size           $__internal_2_$__cuda_sm10x_tcgen05_guardrail_trap_unallocated_columns_being_dealloced,(.L_x_170 - $__internal_2_$__cuda_sm10x_tcgen05_guardrail_trap_unallocated_columns_being_dealloced)
$__internal_2_$__cuda_sm10x_tcgen05_guardrail_trap_unallocated_columns_being_dealloced:
[----:B------:R-:W-:Y:S05]  /*97e0*/  BPT.TRAP 0x1 ;  /* 0x000000040000795c */ /* 0x000fea0000300000 */
[----:B------:R-:W-:-:S04]  /*97f0*/  HFMA2 R3, -RZ, RZ, 0, 0 ;  /* 0x00000000ff037431 */ /* 0x000fc800000001ff */
[----:B------:R-:W-:Y:S05]  /*9800*/  RET.REL.NODEC R2 `(_ZN7cutlass13device_kernelINS_4gemm6kernel13GemmUniversalIN4cute5tupleIJiiiiEEENS1_10collective13CollectiveMmaINS1_35MainloopSm100TmaUmmaWarpSpecializedILi2ELi2ELi4ENS5_IJNS4_1CILi1EEESB_SB_EEEEENS5_IJNSA_ILi128EEESE_NSA_ILi64EEEEEENS_6half_tENS5_IJSB_llEEESH_SI_NS4_8TiledMMAINS4_8MMA_AtomIJNS4_20SM100_MMA_F16BF16_SSISH_SH_fLi128ELi128ELNS4_4UMMA5MajorE1ELSN_1ELNSM_7ScaleInE0ELSO_0EEEEEENS4_6LayoutISC_NS5_IJNSA_ILi0EEESS_SS_EEEEENS5_IJNS4_10UnderscoreESV_SV_EEEEENS4_13SM90_TMA_LOADENS4_14ComposedLayoutINS4_7SwizzleILi3ELi4ELi3EEENS4_18smem_ptr_flag_bitsILi16EEENSR_INS5_IJSF_NSA_ILi8EEEEEENS5_IJSB_SF_EEEEEEEvNS4_8identityESY_S18_vS19_EENS_8epilogue10collective18CollectiveEpilogueINS1B_23Sm100TmaWarpSpecializedILi4ELi2ELi32ELb1ELb0EEEJSG_NS5_IJNSR_ISE_SB_EENSR_INSA_ILi32EEESB_EEEEESH_NS5_IJlSB_lEEESH_S1K_NS1B_6fusion15FusionCallbacksIS1F_NS1L_17LinearCombinationISH_fSH_fLNS_15FloatRoundStyleE2EEESG_S1J_JEEENS4_5SM1004TMEM4LOAD26SM100_TMEM_LOAD_32dp32b32xESY_NSZ_INS10_ILi2ELi4ELi3EEES13_NSR_INS5_IJS14_S1H_EEENS5_IJS1H_SB_EEEEEEENS4_39AutoVectorizingCopyWithAssumedAlignmentILi128EEENS4_14SM90_TMA_STOREES1Z_S21_S21_EEEvvEEEEvNT_6ParamsE) ;  /* 0xffffff6402fc7950 */ /* 0x000fea0003c3ffff */
.L_x_169:
[----:B------:R-:W-:-:S00]  /*9810*/  BRA `(.L_x_169) ;  /* 0xfffffffc00fc7947 */ /* 0x000fc0000383ffff */
[----:B------:R-:W-:-:S00]  /*9820*/  NOP ;  /* 0x0000000000007918 */ /* 0x000fc00000000000 */
        /* <DEDUP_REMOVED lines=13> */
.L_x_170:


//--------------------- .nv.global.init           --------------------------
	.section	.nv.global.init,"aw",@progbits
.nv.global.init:
	.type		$str$27,@object
	.size		$str$27,($str$28 - $str$27)
$str$27:
        /*0000*/ 	.byte	0x28, 0x61, 0x64, 0x64, 0x72, 0x65, 0x73, 0x73, 0x20, 0x26, 0x20, 0x6d, 0x61, 0x73, 0x6b, 0x29
        /*0010*/ 	.byte	0x20, 0x3d, 0x3d, 0x20, 0x30, 0x00
	.type		$str$28,@object
	.size		$str$28,($str$26 - $str$28)
$str$28:
        /*0016*/ 	.byte	0x2f, 0x74, 0x6d, 0x70, 0x2f, 0x63, 0x75, 0x74, 0x6c, 0x61, 0x73, 0x73, 0x5f, 0x73, 0x77, 0x65
        /*0026*/ 	.byte	0x65, 0x70, 0x5f, 0x73, 0x72, 0x63, 0x2f, 0x69, 0x6e, 0x63, 0x6c, 0x75, 0x64, 0x65, 0x2f, 0x63
        /*0036*/ 	.byte	0x75, 0x74, 0x65, 0x2f, 0x70, 0x6f, 0x69, 0x6e, 0x74, 0x65, 0x72, 0x5f, 0x66, 0x6c, 0x61, 0x67
        /*0046*/ 	.byte	0x67, 0x65, 0x64, 0x2e, 0x68, 0x70, 0x70, 0x00
	.type		$str$26,@object
	.size		$str$26,($str$25 - $str$26)
$str$26:
        /*004e*/ 	.byte	0x2f, 0x74, 0x6d, 0x70, 0x2f, 0x63, 0x75, 0x74, 0x6c, 0x61, 0x73, 0x73, 0x5f, 0x73, 0x77, 0x65
        /*005e*/ 	.byte	0x65, 0x70, 0x5f, 0x73, 0x72, 0x63, 0x2f, 0x69, 0x6e, 0x63, 0x6c, 0x75, 0x64, 0x65, 0x2f, 0x63
        /*006e*/ 	.byte	0x75, 0x74, 0x65, 0x2f, 0x61, 0x74, 0x6f, 0x6d, 0x2f, 0x63, 0x6f, 0x70, 0x79, 0x5f, 0x74, 0x72
        /*007e*/ 	.byte	0x61, 0x69, 0x74, 0x73, 0x5f, 0x73, 0x6d, 0x31, 0x30, 0x30, 0x2e, 0x68, 0x70, 0x70, 0x00
	.type		$str$25,@object
	.size		$str$25,(__unnamed_1 - $str$25)
$str$25:
        /*008d*/ 	.byte	0x28, 0x28, 0x75, 0x69, 0x6e, 0x74, 0x33, 0x32, 0x5f, 0x74, 0x28, 0x74, 0x68, 0x72, 0x65, 0x61
        /*009d*/ 	.byte	0x64, 0x49, 0x64, 0x78, 0x2e, 0x78, 0x29, 0x20, 0x2f, 0x20, 0x33, 0x32, 0x29, 0x20, 0x25, 0x20
        /*00ad*/ 	.byte	0x34, 0x29, 0x20, 0x3d, 0x3d, 0x20, 0x28, 0x28, 0x28, 0x74, 0x6d, 0x65, 0x6d, 0x5f, 0x61, 0x64
        /*00bd*/ 	.byte	0x64, 0x72, 0x20, 0x3e, 0x3e, 0x20, 0x31, 0x36, 0x29, 0x20, 0x2f, 0x20, 0x33, 0x32, 0x29, 0x20
        /*00cd*/ 	.byte	0x25, 0x20, 0x34, 0x29, 0x00
	.type		__unnamed_1,@object
	.size		__unnamed_1,(__unnamed_2 - __unnamed_1)
__unnamed_1:
        /*00d2*/ 	.byte	0x61, 0x75, 0x74, 0x6f, 0x20, 0x63, 0x75, 0x74, 0x65, 0x3a, 0x3a, 0x61, 0x73, 0x5f, 0x70, 0x6f
        /* <DEDUP_REMOVED lines=24> */
        /*0262*/ 	.byte	0x3e, 0x3e, 0x3e, 0x3e, 0x5d, 0x00
	.type		__unnamed_2,@object
	.size		__unnamed_2,(.L_2 - __unnamed_2)
__unnamed_2:
        /* <DEDUP_REMOVED lines=42> */
        /*0508*/ 	.byte	0x3e, 0x3e, 0x5d, 0x00
.L_2:


//--------------------- .nv.shared._ZN7cutlass13device_kernelINS_4gemm6kernel13GemmUniversalIN4cute5tupleIJiiiiEEENS1_10collective13CollectiveMmaINS1_35MainloopSm100TmaUmmaWarpSpecializedILi2ELi2ELi4ENS5_IJNS4_1CILi1EEESB_SB_EEEEENS5_IJNSA_ILi128EEESE_NSA_ILi64EEEEEENS_6half_tENS5_IJSB_llEEESH_SI_NS4_8TiledMMAINS4_8MMA_AtomIJNS4_20SM100_MMA_F16BF16_SSISH_SH_fLi128ELi128ELNS4_4UMMA5MajorE1ELSN_1ELNSM_7ScaleInE0ELSO_0EEEEEENS4_6LayoutISC_NS5_IJNSA_ILi0EEESS_SS_EEEEENS5_IJNS4_10UnderscoreESV_SV_EEEEENS4_13SM90_TMA_LOADENS4_14ComposedLayoutINS4_7SwizzleILi3ELi4ELi3EEENS4_18smem_ptr_flag_bitsILi16EEENSR_INS5_IJSF_NSA_ILi8EEEEEENS5_IJSB_SF_EEEEEEEvNS4_8identityESY_S18_vS19_EENS_8epilogue10collective18CollectiveEpilogueINS1B_23Sm100TmaWarpSpecializedILi4ELi2ELi32ELb1ELb0EEEJSG_NS5_IJNSR_ISE_SB_EENSR_INSA_ILi32EEESB_EEEEESH_NS5_IJlSB_lEEESH_S1K_NS1B_6fusion15FusionCallbacksIS1F_NS1L_17LinearCombinationISH_fSH_fLNS_15FloatRoundStyleE2EEESG_S1J_JEEENS4_5SM1004TMEM4LOAD26SM100_TMEM_LOAD_32dp32b32xESY_NSZ_INS10_ILi2ELi4ELi3EEES13_NSR_INS5_IJS14_S1H_EEENS5_IJS1H_SB_EEEEEEENS4_39AutoVectorizingCopyWithAssumedAlignmentILi128EEENS4_14SM90_TMA_STOREES1Z_S21_S21_EEEvvEEEEvNT_6ParamsE --------------------------
	.section	.nv.shared._ZN7cutlass13device_kernelINS_4gemm6kernel13GemmUniversalIN4cute5tupleIJiiiiEEENS1_10collective13CollectiveMmaINS1_35MainloopSm100TmaUmmaWarpSpecializedILi2ELi2ELi4ENS5_IJNS4_1CILi1EEESB_SB_EEEEENS5_IJNSA_ILi128EEESE_NSA_ILi64EEEEEENS_6half_tENS5_IJSB_llEEESH_SI_NS4_8TiledMMAINS4_8MMA_AtomIJNS4_20SM100_MMA_F16BF16_SSISH_SH_fLi128ELi128ELNS4_4UMMA5MajorE1ELSN_1ELNSM_7ScaleInE0ELSO_0EEEEEENS4_6LayoutISC_NS5_IJNSA_ILi0EEESS_SS_EEEEENS5_IJNS4_10UnderscoreESV_SV_EEEEENS4_13SM90_TMA_LOADENS4_14ComposedLayoutINS4_7SwizzleILi3ELi4ELi3EEENS4_18smem_ptr_flag_bitsILi16EEENSR_INS5_IJSF_NSA_ILi8EEEEEENS5_IJSB_SF_EEEEEEEvNS4_8identityESY_S18_vS19_EENS_8epilogue10collective18CollectiveEpilogueINS1B_23Sm100TmaWarpSpecializedILi4ELi2ELi32ELb1ELb0EEEJSG_NS5_IJNSR_ISE_SB_EENSR_INSA_ILi32EEESB_EEEEESH_NS5_IJlSB_lEEESH_S1K_NS1B_6fusion15FusionCallbacksIS1F_NS1L_17LinearCombinationISH_fSH_fLNS_15FloatRoundStyleE2EEESG_S1J_JEEENS4_5SM1004TMEM4LOAD26SM100_TMEM_LOAD_32dp32b32xESY_NSZ_INS10_ILi2ELi4ELi3EEES13_NSR_INS5_IJS14_S1H_EEENS5_IJS1H_SB_EEEEEEENS4_39AutoVectorizingCopyWithAssumedAlignmentILi128EEENS4_14SM90_TMA_STOREES1Z_S21_S21_EEEvvEEEEvNT_6ParamsE,"aw",@nobits
	.sectionflags	@""
	.align	16
	.zero		1024


//--------------------- .nv.shared.reserved.0     --------------------------
	.section	.nv.shared.reserved.0,"aw",@nobits
	.weak		__nv_reservedSMEM_offset_0_alias
	.size		__nv_reservedSMEM_offset_0_alias, 0, 64
	.other		__nv_reservedSMEM_offset_0_alias,@"STO_CUDA_RESERVED_SHARED STV_DEFAULT"
__nv_reservedSMEM_offset_0_alias:
	.zero		0
.nv.shared.reserved.0:
	.zero		64
	.weak		__nv_reservedSMEM_tcgen05_partition
	.type		__nv_reservedSMEM_tcgen05_partition,@object
	.size		__nv_reservedSMEM_tcgen05_partition,(.L_0 - __nv_reservedSMEM_tcgen05_partition)
__nv_reservedSMEM_tcgen05_partition:
	.zero		32
.L_0:


//--------------------- .nv.global                --------------------------
	.section	.nv.global,"aw",@nobits
.nv.global:
	.type		_ZN40_INTERNAL_1d057291_4_k_cu_abfd1819_228154cute1_E,@object
	.size		_ZN40_INTERNAL_1d057291_4_k_cu_abfd1819_228154cute1_E,(_ZN40_INTERNAL_1d057291_4_k_cu_abfd1819_228154cuda3std3__45__cpo6cbeginE - _ZN40_INTERNAL_1d057291_4_k_cu_abfd1819_228154cute1_E)
_ZN40_INTERNAL_1d057291_4_k_cu_abfd1819_228154cute1_E:
	.zero		1
	.type		_ZN40_INTERNAL_1d057291_4_k_cu_abfd1819_228154cuda3std3__45__cpo6cbeginE,@object
	.size		_ZN40_INTERNAL_1d057291_4_k_cu_abfd1819_228154cuda3std3__45__cpo6cbeginE,(_ZN40_INTERNAL_1d057291_4_k_cu_abfd1819_228154cuda3std3__48in_placeE - _ZN40_INTERNAL_1d057291_4_k_cu_abfd1819_228154cuda3std3__45__cpo6cbeginE)
_ZN40_INTERNAL_1d057291_4_k_cu_abfd1819_228154cuda3std3__45__cpo6cbeginE:
	.zero		1
	.type		_ZN40_INTERNAL_1d057291_4_k_cu_abfd1819_228154cuda3std3__48in_placeE,@object
	.size		_ZN40_INTERNAL_1d057291_4_k_cu_abfd1819_228154cuda3std3__48in_placeE,(_ZN40_INTERNAL_1d057291_4_k_cu_abfd1819_228154cuda3std6ranges3__45__cpo9iter_moveE - _ZN40_INTERNAL_1d057291_4_k_cu_abfd1819_228154cuda3std3__48in_placeE)
_ZN40_INTERNAL_1d057291_4_k_cu_abfd1819_228154cuda3std3__48in_placeE:
	.zero		1
	.type		_ZN40_INTERNAL_1d057291_4_k_cu_abfd1819_228154cuda3std6ranges3__45__cpo9iter_moveE,@object
	.size		_ZN40_INTERNAL_1d057291_4_k_cu_abfd1819_228154cuda3std6ranges3__45__cpo9iter_moveE,(_ZN40_INTERNAL_1d057291_4_k_cu_abfd1819_228154cuda3std3__45__cpo5beginE - _ZN40_INTERNAL_1d057291_4_k_cu_abfd1819_228154cuda3std6ranges3__45__cpo9iter_moveE)
_ZN40_INTERNAL_1d057291_4_k_cu_abfd1819_228154cuda3std6ranges3__45__cpo9iter_moveE:
	.zero		1
	.type		_ZN40_INTERNAL_1d057291_4_k_cu_abfd1819_228154cuda3std3__45__cpo5beginE,@object
	.size		_ZN40_INTERNAL_1d057291_4_k_cu_abfd1819_228154cuda3std3__45__cpo5beginE,(_ZN40_INTERNAL_1d057291_4_k_cu_abfd1819_228154cuda3std3__442_GLOBAL__N__1d057291_4_k_cu_abfd1819_228156ignoreE - _ZN40_INTERNAL_1d057291_4_k_cu_abfd1819_228154cuda3std3__45__cpo5beginE)
_ZN40_INTERNAL_1d057291_4_k_cu_abfd1819_228154cuda3std3__45__cpo5beginE:
	.zero		1
	.type		_ZN40_INTERNAL_1d057291_4_k_cu_abfd1819_228154cuda3std3__442_GLOBAL__N__1d057291_4_k_cu_abfd1819_228156ignoreE,@object
	.size		_ZN40_INTERNAL_1d057291_4_k_cu_abfd1819_228154cuda3std3__442_GLOBAL__N__1d057291_4_k_cu_abfd1819_228156ignoreE,(_ZN40_INTERNAL_1d057291_4_k_cu_abfd1819_228154cute7productE - _ZN40_INTERNAL_1d057291_4_k_cu_abfd1819_228154cuda3std3__442_GLOBAL__N__1d057291_4_k_cu_abfd1819_228156ignoreE)
_ZN40_INTERNAL_1d057291_4_k_cu_abfd1819_228154cuda3std3__442_GLOBAL__N__1d057291_4_k_cu_abfd1819_228156ignoreE:
	.zero		1
	.type		_ZN40_INTERNAL_1d057291_4_k_cu_abfd1819_228154cute7productE,@object
	.size		_ZN40_INTERNAL_1d057291_4_k_cu_abfd1819_228154cute7productE,(_ZN40_INTERNAL_1d057291_4_k_cu_abfd1819_228154cuda3std3__45__cpo3endE - _ZN40_INTERNAL_1d057291_4_k_cu_abfd1819_228154cute7productE)
_ZN40_INTERNAL_1d057291_4_k_cu_abfd1819_228154cute7productE:
	.zero		1
	.type		_ZN40_INTERNAL_1d057291_4_k_cu_abfd1819_228154cuda3std3__45__cpo3endE,@object
	.size		_ZN40_INTERNAL_1d057291_4_k_cu_abfd1819_228154cuda3std3__45__cpo3endE,(_ZN40_INTERNAL_1d057291_4_k_cu_abfd1819_228154cuda3std3__419piecewise_constructE - _ZN40_INTERNAL_1d057291_4_k_cu_abfd1819_228154cuda3std3__45__cpo3endE)
_ZN40_INTERNAL_1d057291_4_k_cu_abfd1819_228154cuda3std3__45__cpo3endE:
	.zero		1
	.type		_ZN40_INTERNAL_1d057291_4_k_cu_abfd1819_228154cuda3std3__419piecewise_constructE,@object
	.size		_ZN40_INTERNAL_1d057291_4_k_cu_abfd1819_228154cuda3std3__419piecewise_constructE,(_ZN40_INTERNAL_1d057291_4_k_cu_abfd1819_228154cuda3std3__45__cpo4cendE - _ZN40_INTERNAL_1d057291_4_k_cu_abfd1819_228154cuda3std3__419piecewise_constructE)
_ZN40_INTERNAL_1d057291_4_k_cu_abfd1819_228154cuda3std3__419piecewise_constructE:
	.zero		1
	.type		_ZN40_INTERNAL_1d057291_4_k_cu_abfd1819_228154cuda3std3__45__cpo4cendE,@object
	.size		_ZN40_INTERNAL_1d057291_4_k_cu_abfd1819_228154cuda3std3__45__cpo4cendE,(_ZN40_INTERNAL_1d057291_4_k_cu_abfd1819_228154cuda3std6ranges3__45__cpo4swapE - _ZN40_INTERNAL_1d057291_4_k_cu_abfd1819_228154cuda3std3__45__cpo4cendE)
_ZN40_INTERNAL_1d057291_4_k_cu_abfd1819_228154cuda3std3__45__cpo4cendE:
	.zero		1
	.type		_ZN40_INTERNAL_1d057291_4_k_cu_abfd1819_228154cuda3std6ranges3__45__cpo4swapE,@object
	.size		_ZN40_INTERNAL_1d057291_4_k_cu_abfd1819_228154cuda3std6ranges3__45__cpo4swapE,(.L_10 - _ZN40_INTERNAL_1d057291_4_k_cu_abfd1819_228154cuda3std6ranges3__45__cpo4swapE)
_ZN40_INTERNAL_1d057291_4_k_cu_abfd1819_228154cuda3std6ranges3__45__cpo4swapE:
	.zero		1
.L_10:


//--------------------- .nv.constant0._ZN7cutlass13device_kernelINS_4gemm6kernel13GemmUniversalIN4cute5tupleIJiiiiEEENS1_10collective13CollectiveMmaINS1_35MainloopSm100TmaUmmaWarpSpecializedILi2ELi2ELi4ENS5_IJNS4_1CILi1EEESB_SB_EEEEENS5_IJNSA_ILi128EEESE_NSA_ILi64EEEEEENS_6half_tENS5_IJSB_llEEESH_SI_NS4_8TiledMMAINS4_8MMA_AtomIJNS4_20SM100_MMA_F16BF16_SSISH_SH_fLi128ELi128ELNS4_4UMMA5MajorE1ELSN_1ELNSM_7ScaleInE0ELSO_0EEEEEENS4_6LayoutISC_NS5_IJNSA_ILi0EEESS_SS_EEEEENS5_IJNS4_10UnderscoreESV_SV_EEEEENS4_13SM90_TMA_LOADENS4_14ComposedLayoutINS4_7SwizzleILi3ELi4ELi3EEENS4_18smem_ptr_flag_bitsILi16EEENSR_INS5_IJSF_NSA_ILi8EEEEEENS5_IJSB_SF_EEEEEEEvNS4_8identityESY_S18_vS19_EENS_8epilogue10collective18CollectiveEpilogueINS1B_23Sm100TmaWarpSpecializedILi4ELi2ELi32ELb1ELb0EEEJSG_NS5_IJNSR_ISE_SB_EENSR_INSA_ILi32EEESB_EEEEESH_NS5_IJlSB_lEEESH_S1K_NS1B_6fusion15FusionCallbacksIS1F_NS1L_17LinearCombinationISH_fSH_fLNS_15FloatRoundStyleE2EEESG_S1J_JEEENS4_5SM1004TMEM4LOAD26SM100_TMEM_LOAD_32dp32b32xESY_NSZ_INS10_ILi2ELi4ELi3EEES13_NSR_INS5_IJS14_S1H_EEENS5_IJS1H_SB_EEEEEEENS4_39AutoVectorizingCopyWithAssumedAlignmentILi128EEENS4_14SM90_TMA_STOREES1Z_S21_S21_EEEvvEEEEvNT_6ParamsE --------------------------
	.section	.nv.constant0._ZN7cutlass13device_kernelINS_4gemm6kernel13GemmUniversalIN4cute5tupleIJiiiiEEENS1_10collective13CollectiveMmaINS1_35MainloopSm100TmaUmmaWarpSpecializedILi2ELi2ELi4ENS5_IJNS4_1CILi1EEESB_SB_EEEEENS5_IJNSA_ILi128EEESE_NSA_ILi64EEEEEENS_6half_tENS5_IJSB_llEEESH_SI_NS4_8TiledMMAINS4_8MMA_AtomIJNS4_20SM100_MMA_F16BF16_SSISH_SH_fLi128ELi128ELNS4_4UMMA5MajorE1ELSN_1ELNSM_7ScaleInE0ELSO_0EEEEEENS4_6LayoutISC_NS5_IJNSA_ILi0EEESS_SS_EEEEENS5_IJNS4_10UnderscoreESV_SV_EEEEENS4_13SM90_TMA_LOADENS4_14ComposedLayoutINS4_7SwizzleILi3ELi4ELi3EEENS4_18smem_ptr_flag_bitsILi16EEENSR_INS5_IJSF_NSA_ILi8EEEEEENS5_IJSB_SF_EEEEEEEvNS4_8identityESY_S18_vS19_EENS_8epilogue10collective18CollectiveEpilogueINS1B_23Sm100TmaWarpSpecializedILi4ELi2ELi32ELb1ELb0EEEJSG_NS5_IJNSR_ISE_SB_EENSR_INSA_ILi32EEESB_EEEEESH_NS5_IJlSB_lEEESH_S1K_NS1B_6fusion15FusionCallbacksIS1F_NS1L_17LinearCombinationISH_fSH_fLNS_15FloatRoundStyleE2EEESG_S1J_JEEENS4_5SM1004TMEM4LOAD26SM100_TMEM_LOAD_32dp32b32xESY_NSZ_INS10_ILi2ELi4ELi3EEES13_NSR_INS5_IJS14_S1H_EEENS5_IJS1H_SB_EEEEEEENS4_39AutoVectorizingCopyWithAssumedAlignmentILi128EEENS4_14SM90_TMA_STOREES1Z_S21_S21_EEEvvEEEEvNT_6ParamsE,"a",@progbits
	.sectionflags	@""
	.align	4
.nv.constant0._ZN7cutlass13device_kernelINS_4gemm6kernel13GemmUniversalIN4cute5tupleIJiiiiEEENS1_10collective13CollectiveMmaINS1_35MainloopSm100TmaUmmaWarpSpecializedILi2ELi2ELi4ENS5_IJNS4_1CILi1EEESB_SB_EEEEENS5_IJNSA_ILi128EEESE_NSA_ILi64EEEEEENS_6half_tENS5_IJSB_llEEESH_SI_NS4_8TiledMMAINS4_8MMA_AtomIJNS4_20SM100_MMA_F16BF16_SSISH_SH_fLi128ELi128ELNS4_4UMMA5MajorE1ELSN_1ELNSM_7ScaleInE0ELSO_0EEEEEENS4_6LayoutISC_NS5_IJNSA_ILi0EEESS_SS_EEEEENS5_IJNS4_10UnderscoreESV_SV_EEEEENS4_13SM90_TMA_LOADENS4_14ComposedLayoutINS4_7SwizzleILi3ELi4ELi3EEENS4_18smem_ptr_flag_bitsILi16EEENSR_INS5_IJSF_NSA_ILi8EEEEEENS5_IJSB_SF_EEEEEEEvNS4_8identityESY_S18_vS19_EENS_8epilogue10collective18CollectiveEpilogueINS1B_23Sm100TmaWarpSpecializedILi4ELi2ELi32ELb1ELb0EEEJSG_NS5_IJNSR_ISE_SB_EENSR_INSA_ILi32EEESB_EEEEESH_NS5_IJlSB_lEEESH_S1K_NS1B_6fusion15FusionCallbacksIS1F_NS1L_17LinearCombinationISH_fSH_fLNS_15FloatRoundStyleE2EEESG_S1J_JEEENS4_5SM1004TMEM4LOAD26SM100_TMEM_LOAD_32dp32b32xESY_NSZ_INS10_ILi2ELi4ELi3EEES13_NSR_INS5_IJS14_S1H_EEENS5_IJS1H_SB_EEEEEEENS4_39AutoVectorizingCopyWithAssumedAlignmentILi128EEENS4_14SM90_TMA_STOREES1Z_S21_S21_EEEvvEEEEvNT_6ParamsE:
	.zero		2944


//--------------------- SYMBOLS --------------------------

	.type		.nv.reservedSmem.offset0,@object
	.size		.nv.reservedSmem.offset0,0x4
	.type		.nv.reservedSmem.cap,@object
	.size		.nv.reservedSmem.cap,0x4
	.type		__assertfail,@function
